//
// Generated by NVIDIA NVVM Compiler
//
// Compiler Build ID: CL-36424714
// Cuda compilation tools, release 13.0, V13.0.88
// Based on NVVM 20.0.0
//

.version 9.0
.target sm_100
.address_size 64

	// .globl	_Z10blockHistoPjiPKfiff
.extern .func  (.param .b32 func_retval0) vprintf
(
	.param .b64 vprintf_param_0,
	.param .b64 vprintf_param_1
)
;
// _ZZ10blockHistoPjiPKfiffE12histoPrivate has been demoted
// _ZZ11globalHistoPjiPKfiffE12histoPrivate has been demoted
// _ZZ16validaResultadosPKjS0_iiS0_PbE2BH has been demoted
.global .align 1 .b8 $str[42] = {82, 101, 115, 117, 108, 116, 97, 100, 111, 32, 100, 111, 32, 107, 101, 114, 110, 101, 108, 32, 98, 108, 111, 99, 107, 72, 105, 115, 116, 111, 32, 40, 108, 105, 110, 104, 97, 115, 41, 58, 10};
.global .align 1 .b8 $str$1[12] = {108, 105, 110, 104, 97, 32, 32, 37, 100, 58, 32};
.global .align 1 .b8 $str$2[4] = {37, 100, 32};
.global .align 1 .b8 $str$3[5] = {46, 46, 46, 10};
.global .align 1 .b8 $str$4[11] = {108, 105, 110, 104, 97, 32, 110, 98, 58, 32};
.global .align 1 .b8 $str$5[6] = {46, 46, 46, 10, 10};
.global .align 1 .b8 $str$6[33] = {82, 101, 115, 117, 108, 116, 97, 100, 111, 32, 100, 111, 32, 107, 101, 114, 110, 101, 108, 32, 98, 108, 111, 99, 107, 72, 105, 115, 116, 111, 58, 10};
.global .align 1 .b8 $str$7[34] = {82, 101, 115, 117, 108, 116, 97, 100, 111, 32, 100, 111, 32, 107, 101, 114, 110, 101, 108, 32, 103, 108, 111, 98, 97, 108, 72, 105, 115, 116, 111, 58, 10};
.global .align 1 .b8 $str$8[29] = {82, 101, 115, 117, 108, 116, 97, 100, 111, 32, 100, 97, 32, 118, 101, 114, 115, 97, 111, 32, 115, 101, 114, 105, 97, 108, 58, 10};
.global .align 1 .b8 $str$9[63] = {70, 97, 108, 104, 97, 58, 32, 82, 101, 115, 117, 108, 116, 97, 100, 111, 32, 100, 101, 32, 103, 108, 111, 98, 97, 108, 72, 105, 115, 116, 111, 32, 101, 32, 115, 101, 114, 105, 97, 108, 72, 105, 115, 116, 111, 32, 115, 97, 111, 32, 100, 105, 102, 101, 114, 101, 110, 116, 101, 115, 33, 10};
.global .align 1 .b8 $str$10[32] = {69, 114, 114, 111, 58, 32, 72, 91, 37, 100, 93, 32, 61, 32, 37, 100, 32, 33, 61, 32, 83, 91, 37, 100, 93, 32, 61, 32, 37, 100, 10};
.global .align 1 .b8 $str$11[62] = {83, 117, 99, 101, 115, 115, 111, 58, 32, 82, 101, 115, 117, 108, 116, 97, 100, 111, 115, 32, 100, 101, 32, 103, 108, 111, 98, 97, 108, 72, 105, 115, 116, 111, 32, 101, 32, 115, 101, 114, 105, 97, 108, 72, 105, 115, 116, 111, 32, 115, 97, 111, 32, 105, 103, 117, 97, 105, 115, 33, 10};
.global .align 1 .b8 $str$12[62] = {70, 97, 108, 104, 97, 58, 32, 82, 101, 115, 117, 108, 116, 97, 100, 111, 32, 100, 101, 32, 98, 108, 111, 99, 107, 72, 105, 115, 116, 111, 32, 101, 32, 115, 101, 114, 105, 97, 108, 72, 105, 115, 116, 111, 32, 115, 97, 111, 32, 100, 105, 102, 101, 114, 101, 110, 116, 101, 115, 33, 10};
.global .align 1 .b8 $str$13[33] = {69, 114, 114, 111, 58, 32, 66, 72, 91, 37, 100, 93, 32, 61, 32, 37, 100, 32, 33, 61, 32, 83, 91, 37, 100, 93, 32, 61, 32, 37, 100, 10};
.global .align 1 .b8 $str$14[61] = {83, 117, 99, 101, 115, 115, 111, 58, 32, 82, 101, 115, 117, 108, 116, 97, 100, 111, 115, 32, 100, 101, 32, 98, 108, 111, 99, 107, 72, 105, 115, 116, 111, 32, 101, 32, 115, 101, 114, 105, 97, 108, 72, 105, 115, 116, 111, 32, 115, 97, 111, 32, 105, 103, 117, 97, 105, 115, 33, 10};
.global .align 1 .b8 $str$15[74] = {83, 117, 99, 101, 115, 115, 111, 58, 32, 82, 101, 115, 117, 108, 116, 97, 100, 111, 115, 32, 100, 101, 32, 98, 108, 111, 99, 107, 72, 105, 115, 116, 111, 44, 32, 103, 108, 111, 98, 97, 108, 72, 105, 115, 116, 111, 32, 101, 32, 115, 101, 114, 105, 97, 108, 72, 105, 115, 116, 111, 32, 115, 97, 111, 32, 105, 103, 117, 97, 105, 115, 33, 10};

.visible .entry _Z10blockHistoPjiPKfiff(
	.param .u64 .ptr .align 1 _Z10blockHistoPjiPKfiff_param_0,
	.param .u32 _Z10blockHistoPjiPKfiff_param_1,
	.param .u64 .ptr .align 1 _Z10blockHistoPjiPKfiff_param_2,
	.param .u32 _Z10blockHistoPjiPKfiff_param_3,
	.param .f32 _Z10blockHistoPjiPKfiff_param_4,
	.param .f32 _Z10blockHistoPjiPKfiff_param_5
)
{
	.reg .pred 	%p<19>;
	.reg .b32 	%r<118>;
	.reg .b32 	%f<21>;
	.reg .b64 	%rd<43>;
	// demoted variable
	.shared .align 4 .b8 _ZZ10blockHistoPjiPKfiffE12histoPrivate[24576];
	ld.param.u64 	%rd3, [_Z10blockHistoPjiPKfiff_param_0];
	ld.param.u32 	%r26, [_Z10blockHistoPjiPKfiff_param_1];
	ld.param.u64 	%rd4, [_Z10blockHistoPjiPKfiff_param_2];
	ld.param.u32 	%r27, [_Z10blockHistoPjiPKfiff_param_3];
	ld.param.f32 	%f2, [_Z10blockHistoPjiPKfiff_param_4];
	ld.param.f32 	%f3, [_Z10blockHistoPjiPKfiff_param_5];
	cvta.to.global.u64 	%rd1, %rd4;
	cvta.to.global.u64 	%rd2, %rd3;
	mov.u32 	%r1, %tid.x;
	setp.ge.u32 	%p1, %r1, %r26;
	@%p1 bra 	$L__BB0_2;
	shl.b32 	%r28, %r1, 2;
	mov.u32 	%r29, _ZZ10blockHistoPjiPKfiffE12histoPrivate;
	add.s32 	%r30, %r29, %r28;
	mov.b32 	%r31, 0;
	st.shared.u32 	[%r30], %r31;
$L__BB0_2:
	bar.sync 	0;
	mov.u32 	%r2, %ctaid.x;
	mov.u32 	%r32, %ntid.x;
	mad.lo.s32 	%r112, %r2, %r32, %r1;
	mov.u32 	%r4, %nctaid.x;
	mul.lo.s32 	%r5, %r32, %r4;
	setp.ge.s32 	%p2, %r112, %r27;
	@%p2 bra 	$L__BB0_9;
	sub.f32 	%f4, %f3, %f2;
	cvt.rn.f32.s32 	%f5, %r26;
	div.rn.f32 	%f1, %f4, %f5;
	add.s32 	%r33, %r112, %r5;
	max.s32 	%r34, %r27, %r33;
	setp.lt.s32 	%p3, %r33, %r27;
	selp.u32 	%r35, 1, 0, %p3;
	add.s32 	%r36, %r33, %r35;
	sub.s32 	%r37, %r34, %r36;
	div.u32 	%r38, %r37, %r5;
	add.s32 	%r6, %r38, %r35;
	and.b32  	%r39, %r6, 3;
	setp.eq.s32 	%p4, %r39, 3;
	@%p4 bra 	$L__BB0_6;
	add.s32 	%r40, %r6, 1;
	and.b32  	%r41, %r40, 3;
	neg.s32 	%r110, %r41;
$L__BB0_5:
	.pragma "nounroll";
	mul.wide.s32 	%rd5, %r112, 4;
	add.s64 	%rd6, %rd1, %rd5;
	ld.global.f32 	%f6, [%rd6];
	sub.f32 	%f7, %f6, %f2;
	div.rn.f32 	%f8, %f7, %f1;
	cvt.rzi.s32.f32 	%r42, %f8;
	shl.b32 	%r43, %r42, 2;
	mov.u32 	%r44, _ZZ10blockHistoPjiPKfiffE12histoPrivate;
	add.s32 	%r45, %r44, %r43;
	atom.shared.add.u32 	%r46, [%r45], 1;
	add.s32 	%r112, %r112, %r5;
	add.s32 	%r110, %r110, 1;
	setp.ne.s32 	%p5, %r110, 0;
	@%p5 bra 	$L__BB0_5;
$L__BB0_6:
	setp.lt.u32 	%p6, %r6, 3;
	@%p6 bra 	$L__BB0_9;
	mov.u32 	%r49, _ZZ10blockHistoPjiPKfiffE12histoPrivate;
	mul.wide.s32 	%rd9, %r5, 4;
	shl.b32 	%r64, %r5, 2;
$L__BB0_8:
	mul.wide.s32 	%rd7, %r112, 4;
	add.s64 	%rd8, %rd1, %rd7;
	ld.global.f32 	%f9, [%rd8];
	sub.f32 	%f10, %f9, %f2;
	div.rn.f32 	%f11, %f10, %f1;
	cvt.rzi.s32.f32 	%r47, %f11;
	shl.b32 	%r48, %r47, 2;
	add.s32 	%r50, %r49, %r48;
	atom.shared.add.u32 	%r51, [%r50], 1;
	add.s64 	%rd10, %rd8, %rd9;
	ld.global.f32 	%f12, [%rd10];
	sub.f32 	%f13, %f12, %f2;
	div.rn.f32 	%f14, %f13, %f1;
	cvt.rzi.s32.f32 	%r52, %f14;
	shl.b32 	%r53, %r52, 2;
	add.s32 	%r54, %r49, %r53;
	atom.shared.add.u32 	%r55, [%r54], 1;
	add.s64 	%rd11, %rd10, %rd9;
	ld.global.f32 	%f15, [%rd11];
	sub.f32 	%f16, %f15, %f2;
	div.rn.f32 	%f17, %f16, %f1;
	cvt.rzi.s32.f32 	%r56, %f17;
	shl.b32 	%r57, %r56, 2;
	add.s32 	%r58, %r49, %r57;
	atom.shared.add.u32 	%r59, [%r58], 1;
	add.s64 	%rd12, %rd11, %rd9;
	ld.global.f32 	%f18, [%rd12];
	sub.f32 	%f19, %f18, %f2;
	div.rn.f32 	%f20, %f19, %f1;
	cvt.rzi.s32.f32 	%r60, %f20;
	shl.b32 	%r61, %r60, 2;
	add.s32 	%r62, %r49, %r61;
	atom.shared.add.u32 	%r63, [%r62], 1;
	add.s32 	%r112, %r64, %r112;
	setp.lt.s32 	%p7, %r112, %r27;
	@%p7 bra 	$L__BB0_8;
$L__BB0_9:
	bar.sync 	0;
	setp.ge.u32 	%p8, %r1, %r4;
	setp.lt.s32 	%p9, %r26, 1;
	or.pred  	%p10, %p8, %p9;
	@%p10 bra 	$L__BB0_21;
	mul.lo.s32 	%r15, %r26, %r2;
	and.b32  	%r16, %r26, 7;
	setp.lt.u32 	%p11, %r26, 8;
	mov.b32 	%r116, 0;
	@%p11 bra 	$L__BB0_13;
	and.b32  	%r116, %r26, 2147483640;
	mov.b32 	%r114, 0;
$L__BB0_12:
	.pragma "nounroll";
	shl.b32 	%r67, %r114, 2;
	mov.u32 	%r68, _ZZ10blockHistoPjiPKfiffE12histoPrivate;
	add.s32 	%r69, %r68, %r67;
	ld.shared.u32 	%r70, [%r69];
	add.s32 	%r71, %r114, %r15;
	mul.wide.u32 	%rd13, %r71, 4;
	add.s64 	%rd14, %rd2, %rd13;
	st.global.u32 	[%rd14], %r70;
	ld.shared.u32 	%r72, [%r69+4];
	add.s32 	%r73, %r71, 1;
	mul.wide.u32 	%rd15, %r73, 4;
	add.s64 	%rd16, %rd2, %rd15;
	st.global.u32 	[%rd16], %r72;
	ld.shared.u32 	%r74, [%r69+8];
	add.s32 	%r75, %r71, 2;
	mul.wide.u32 	%rd17, %r75, 4;
	add.s64 	%rd18, %rd2, %rd17;
	st.global.u32 	[%rd18], %r74;
	ld.shared.u32 	%r76, [%r69+12];
	add.s32 	%r77, %r71, 3;
	mul.wide.u32 	%rd19, %r77, 4;
	add.s64 	%rd20, %rd2, %rd19;
	st.global.u32 	[%rd20], %r76;
	ld.shared.u32 	%r78, [%r69+16];
	add.s32 	%r79, %r71, 4;
	mul.wide.u32 	%rd21, %r79, 4;
	add.s64 	%rd22, %rd2, %rd21;
	st.global.u32 	[%rd22], %r78;
	ld.shared.u32 	%r80, [%r69+20];
	add.s32 	%r81, %r71, 5;
	mul.wide.u32 	%rd23, %r81, 4;
	add.s64 	%rd24, %rd2, %rd23;
	st.global.u32 	[%rd24], %r80;
	ld.shared.u32 	%r82, [%r69+24];
	add.s32 	%r83, %r71, 6;
	mul.wide.u32 	%rd25, %r83, 4;
	add.s64 	%rd26, %rd2, %rd25;
	st.global.u32 	[%rd26], %r82;
	ld.shared.u32 	%r84, [%r69+28];
	add.s32 	%r85, %r71, 7;
	mul.wide.u32 	%rd27, %r85, 4;
	add.s64 	%rd28, %rd2, %rd27;
	st.global.u32 	[%rd28], %r84;
	add.s32 	%r114, %r114, 8;
	setp.ne.s32 	%p12, %r114, %r116;
	@%p12 bra 	$L__BB0_12;
$L__BB0_13:
	setp.eq.s32 	%p13, %r16, 0;
	@%p13 bra 	$L__BB0_21;
	and.b32  	%r21, %r26, 3;
	setp.lt.u32 	%p14, %r16, 4;
	@%p14 bra 	$L__BB0_16;
	shl.b32 	%r86, %r116, 2;
	mov.u32 	%r87, _ZZ10blockHistoPjiPKfiffE12histoPrivate;
	add.s32 	%r88, %r87, %r86;
	ld.shared.u32 	%r89, [%r88];
	add.s32 	%r90, %r116, %r15;
	mul.wide.u32 	%rd29, %r90, 4;
	add.s64 	%rd30, %rd2, %rd29;
	st.global.u32 	[%rd30], %r89;
	ld.shared.u32 	%r91, [%r88+4];
	add.s32 	%r92, %r90, 1;
	mul.wide.u32 	%rd31, %r92, 4;
	add.s64 	%rd32, %rd2, %rd31;
	st.global.u32 	[%rd32], %r91;
	ld.shared.u32 	%r93, [%r88+8];
	add.s32 	%r94, %r90, 2;
	mul.wide.u32 	%rd33, %r94, 4;
	add.s64 	%rd34, %rd2, %rd33;
	st.global.u32 	[%rd34], %r93;
	ld.shared.u32 	%r95, [%r88+12];
	add.s32 	%r96, %r90, 3;
	mul.wide.u32 	%rd35, %r96, 4;
	add.s64 	%rd36, %rd2, %rd35;
	st.global.u32 	[%rd36], %r95;
	add.s32 	%r116, %r116, 4;
$L__BB0_16:
	setp.eq.s32 	%p15, %r21, 0;
	@%p15 bra 	$L__BB0_21;
	setp.eq.s32 	%p16, %r21, 1;
	@%p16 bra 	$L__BB0_19;
	shl.b32 	%r97, %r116, 2;
	mov.u32 	%r98, _ZZ10blockHistoPjiPKfiffE12histoPrivate;
	add.s32 	%r99, %r98, %r97;
	ld.shared.u32 	%r100, [%r99];
	add.s32 	%r101, %r116, %r15;
	mul.wide.u32 	%rd37, %r101, 4;
	add.s64 	%rd38, %rd2, %rd37;
	st.global.u32 	[%rd38], %r100;
	ld.shared.u32 	%r102, [%r99+4];
	add.s32 	%r103, %r101, 1;
	mul.wide.u32 	%rd39, %r103, 4;
	add.s64 	%rd40, %rd2, %rd39;
	st.global.u32 	[%rd40], %r102;
	add.s32 	%r116, %r116, 2;
$L__BB0_19:
	and.b32  	%r104, %r26, 1;
	setp.eq.b32 	%p17, %r104, 1;
	not.pred 	%p18, %p17;
	@%p18 bra 	$L__BB0_21;
	shl.b32 	%r105, %r116, 2;
	mov.u32 	%r106, _ZZ10blockHistoPjiPKfiffE12histoPrivate;
	add.s32 	%r107, %r106, %r105;
	ld.shared.u32 	%r108, [%r107];
	add.s32 	%r109, %r116, %r15;
	mul.wide.u32 	%rd41, %r109, 4;
	add.s64 	%rd42, %rd2, %rd41;
	st.global.u32 	[%rd42], %r108;
$L__BB0_21:
	ret;

}
	// .globl	_Z11globalHistoPjiPKfiff
.visible .entry _Z11globalHistoPjiPKfiff(
	.param .u64 .ptr .align 1 _Z11globalHistoPjiPKfiff_param_0,
	.param .u32 _Z11globalHistoPjiPKfiff_param_1,
	.param .u64 .ptr .align 1 _Z11globalHistoPjiPKfiff_param_2,
	.param .u32 _Z11globalHistoPjiPKfiff_param_3,
	.param .f32 _Z11globalHistoPjiPKfiff_param_4,
	.param .f32 _Z11globalHistoPjiPKfiff_param_5
)
{
	.reg .pred 	%p<9>;
	.reg .b32 	%r<60>;
	.reg .b32 	%f<21>;
	.reg .b64 	%rd<15>;
	// demoted variable
	.shared .align 4 .b8 _ZZ11globalHistoPjiPKfiffE12histoPrivate[24576];
	ld.param.u64 	%rd2, [_Z11globalHistoPjiPKfiff_param_0];
	ld.param.u32 	%r14, [_Z11globalHistoPjiPKfiff_param_1];
	ld.param.u64 	%rd3, [_Z11globalHistoPjiPKfiff_param_2];
	ld.param.u32 	%r15, [_Z11globalHistoPjiPKfiff_param_3];
	ld.param.f32 	%f2, [_Z11globalHistoPjiPKfiff_param_4];
	ld.param.f32 	%f3, [_Z11globalHistoPjiPKfiff_param_5];
	cvta.to.global.u64 	%rd1, %rd3;
	mov.u32 	%r1, %tid.x;
	setp.ge.u32 	%p1, %r1, %r14;
	shl.b32 	%r16, %r1, 2;
	mov.u32 	%r17, _ZZ11globalHistoPjiPKfiffE12histoPrivate;
	add.s32 	%r2, %r17, %r16;
	@%p1 bra 	$L__BB1_2;
	mov.b32 	%r18, 0;
	st.shared.u32 	[%r2], %r18;
$L__BB1_2:
	bar.sync 	0;
	mov.u32 	%r19, %ctaid.x;
	mov.u32 	%r20, %ntid.x;
	mad.lo.s32 	%r58, %r19, %r20, %r1;
	mov.u32 	%r21, %nctaid.x;
	mul.lo.s32 	%r4, %r20, %r21;
	setp.ge.s32 	%p2, %r58, %r15;
	@%p2 bra 	$L__BB1_9;
	sub.f32 	%f4, %f3, %f2;
	cvt.rn.f32.s32 	%f5, %r14;
	div.rn.f32 	%f1, %f4, %f5;
	add.s32 	%r22, %r58, %r4;
	max.s32 	%r23, %r15, %r22;
	setp.lt.s32 	%p3, %r22, %r15;
	selp.u32 	%r24, 1, 0, %p3;
	add.s32 	%r25, %r22, %r24;
	sub.s32 	%r26, %r23, %r25;
	div.u32 	%r27, %r26, %r4;
	add.s32 	%r5, %r27, %r24;
	and.b32  	%r28, %r5, 3;
	setp.eq.s32 	%p4, %r28, 3;
	@%p4 bra 	$L__BB1_6;
	add.s32 	%r29, %r5, 1;
	and.b32  	%r30, %r29, 3;
	neg.s32 	%r56, %r30;
$L__BB1_5:
	.pragma "nounroll";
	mul.wide.s32 	%rd4, %r58, 4;
	add.s64 	%rd5, %rd1, %rd4;
	ld.global.f32 	%f6, [%rd5];
	sub.f32 	%f7, %f6, %f2;
	div.rn.f32 	%f8, %f7, %f1;
	cvt.rzi.s32.f32 	%r31, %f8;
	shl.b32 	%r32, %r31, 2;
	add.s32 	%r34, %r17, %r32;
	atom.shared.add.u32 	%r35, [%r34], 1;
	add.s32 	%r58, %r58, %r4;
	add.s32 	%r56, %r56, 1;
	setp.ne.s32 	%p5, %r56, 0;
	@%p5 bra 	$L__BB1_5;
$L__BB1_6:
	setp.lt.u32 	%p6, %r5, 3;
	@%p6 bra 	$L__BB1_9;
	mul.wide.s32 	%rd8, %r4, 4;
	shl.b32 	%r53, %r4, 2;
$L__BB1_8:
	mul.wide.s32 	%rd6, %r58, 4;
	add.s64 	%rd7, %rd1, %rd6;
	ld.global.f32 	%f9, [%rd7];
	sub.f32 	%f10, %f9, %f2;
	div.rn.f32 	%f11, %f10, %f1;
	cvt.rzi.s32.f32 	%r36, %f11;
	shl.b32 	%r37, %r36, 2;
	add.s32 	%r39, %r17, %r37;
	atom.shared.add.u32 	%r40, [%r39], 1;
	add.s64 	%rd9, %rd7, %rd8;
	ld.global.f32 	%f12, [%rd9];
	sub.f32 	%f13, %f12, %f2;
	div.rn.f32 	%f14, %f13, %f1;
	cvt.rzi.s32.f32 	%r41, %f14;
	shl.b32 	%r42, %r41, 2;
	add.s32 	%r43, %r17, %r42;
	atom.shared.add.u32 	%r44, [%r43], 1;
	add.s64 	%rd10, %rd9, %rd8;
	ld.global.f32 	%f15, [%rd10];
	sub.f32 	%f16, %f15, %f2;
	div.rn.f32 	%f17, %f16, %f1;
	cvt.rzi.s32.f32 	%r45, %f17;
	shl.b32 	%r46, %r45, 2;
	add.s32 	%r47, %r17, %r46;
	atom.shared.add.u32 	%r48, [%r47], 1;
	add.s64 	%rd11, %rd10, %rd8;
	ld.global.f32 	%f18, [%rd11];
	sub.f32 	%f19, %f18, %f2;
	div.rn.f32 	%f20, %f19, %f1;
	cvt.rzi.s32.f32 	%r49, %f20;
	shl.b32 	%r50, %r49, 2;
	add.s32 	%r51, %r17, %r50;
	atom.shared.add.u32 	%r52, [%r51], 1;
	add.s32 	%r58, %r53, %r58;
	setp.lt.s32 	%p7, %r58, %r15;
	@%p7 bra 	$L__BB1_8;
$L__BB1_9:
	setp.ge.u32 	%p8, %r1, %r14;
	bar.sync 	0;
	@%p8 bra 	$L__BB1_11;
	cvta.to.global.u64 	%rd12, %rd2;
	mul.wide.u32 	%rd13, %r1, 4;
	add.s64 	%rd14, %rd12, %rd13;
	ld.shared.u32 	%r54, [%r2];
	atom.global.add.u32 	%r55, [%rd14], %r54;
$L__BB1_11:
	ret;

}
	// .globl	_Z16validaResultadosPKjS0_iiS0_Pb
.visible .entry _Z16validaResultadosPKjS0_iiS0_Pb(
	.param .u64 .ptr .align 1 _Z16validaResultadosPKjS0_iiS0_Pb_param_0,
	.param .u64 .ptr .align 1 _Z16validaResultadosPKjS0_iiS0_Pb_param_1,
	.param .u32 _Z16validaResultadosPKjS0_iiS0_Pb_param_2,
	.param .u32 _Z16validaResultadosPKjS0_iiS0_Pb_param_3,
	.param .u64 .ptr .align 1 _Z16validaResultadosPKjS0_iiS0_Pb_param_4,
	.param .u64 .ptr .align 1 _Z16validaResultadosPKjS0_iiS0_Pb_param_5
)
{
	.local .align 16 .b8 	__local_depot2[16];
	.reg .b64 	%SP;
	.reg .b64 	%SPL;
	.reg .pred 	%p<26>;
	.reg .b16 	%rs<4>;
	.reg .b32 	%r<543>;
	.reg .b64 	%rd<91>;
	// demoted variable
	.shared .align 4 .b8 _ZZ16validaResultadosPKjS0_iiS0_PbE2BH[24576];
	mov.u64 	%SPL, __local_depot2;
	cvta.local.u64 	%SP, %SPL;
	ld.param.u64 	%rd15, [_Z16validaResultadosPKjS0_iiS0_Pb_param_1];
	ld.param.u32 	%r41, [_Z16validaResultadosPKjS0_iiS0_Pb_param_2];
	cvta.to.global.u64 	%rd1, %rd15;
	setp.lt.s32 	%p1, %r41, 1;
	@%p1 bra 	$L__BB2_13;
	ld.param.u32 	%r516, [_Z16validaResultadosPKjS0_iiS0_Pb_param_2];
	and.b32  	%r1, %r516, 15;
	setp.lt.u32 	%p2, %r516, 16;
	mov.b32 	%r529, 0;
	@%p2 bra 	$L__BB2_4;
	ld.param.u32 	%r517, [_Z16validaResultadosPKjS0_iiS0_Pb_param_2];
	and.b32  	%r529, %r517, 2147483632;
	mov.b32 	%r540, 0;
	mov.u32 	%r46, _ZZ16validaResultadosPKjS0_iiS0_PbE2BH;
$L__BB2_3:
	.pragma "nounroll";
	shl.b32 	%r45, %r540, 2;
	add.s32 	%r47, %r46, %r45;
	mov.b32 	%r48, 0;
	st.shared.u32 	[%r47], %r48;
	st.shared.u32 	[%r47+4], %r48;
	st.shared.u32 	[%r47+8], %r48;
	st.shared.u32 	[%r47+12], %r48;
	st.shared.u32 	[%r47+16], %r48;
	st.shared.u32 	[%r47+20], %r48;
	st.shared.u32 	[%r47+24], %r48;
	st.shared.u32 	[%r47+28], %r48;
	st.shared.u32 	[%r47+32], %r48;
	st.shared.u32 	[%r47+36], %r48;
	st.shared.u32 	[%r47+40], %r48;
	st.shared.u32 	[%r47+44], %r48;
	st.shared.u32 	[%r47+48], %r48;
	st.shared.u32 	[%r47+52], %r48;
	st.shared.u32 	[%r47+56], %r48;
	st.shared.u32 	[%r47+60], %r48;
	add.s32 	%r540, %r540, 16;
	setp.eq.s32 	%p3, %r540, %r529;
	@%p3 bra 	$L__BB2_4;
	bra.uni 	$L__BB2_3;
$L__BB2_4:
	setp.eq.s32 	%p4, %r1, 0;
	@%p4 bra 	$L__BB2_13;
	ld.param.u32 	%r518, [_Z16validaResultadosPKjS0_iiS0_Pb_param_2];
	and.b32  	%r4, %r518, 7;
	setp.lt.u32 	%p5, %r1, 8;
	@%p5 bra 	$L__BB2_7;
	shl.b32 	%r49, %r529, 2;
	mov.u32 	%r50, _ZZ16validaResultadosPKjS0_iiS0_PbE2BH;
	add.s32 	%r51, %r50, %r49;
	mov.b32 	%r52, 0;
	st.shared.u32 	[%r51], %r52;
	st.shared.u32 	[%r51+4], %r52;
	st.shared.u32 	[%r51+8], %r52;
	st.shared.u32 	[%r51+12], %r52;
	st.shared.u32 	[%r51+16], %r52;
	st.shared.u32 	[%r51+20], %r52;
	st.shared.u32 	[%r51+24], %r52;
	st.shared.u32 	[%r51+28], %r52;
	add.s32 	%r529, %r529, 8;
$L__BB2_7:
	setp.eq.s32 	%p6, %r4, 0;
	@%p6 bra 	$L__BB2_13;
	ld.param.u32 	%r519, [_Z16validaResultadosPKjS0_iiS0_Pb_param_2];
	and.b32  	%r7, %r519, 3;
	setp.lt.u32 	%p7, %r4, 4;
	@%p7 bra 	$L__BB2_10;
	shl.b32 	%r53, %r529, 2;
	mov.u32 	%r54, _ZZ16validaResultadosPKjS0_iiS0_PbE2BH;
	add.s32 	%r55, %r54, %r53;
	mov.b32 	%r56, 0;
	st.shared.u32 	[%r55], %r56;
	st.shared.u32 	[%r55+4], %r56;
	st.shared.u32 	[%r55+8], %r56;
	st.shared.u32 	[%r55+12], %r56;
	add.s32 	%r529, %r529, 4;
$L__BB2_10:
	setp.eq.s32 	%p8, %r7, 0;
	@%p8 bra 	$L__BB2_13;
	mov.b32 	%r533, 0;
	mov.u32 	%r59, _ZZ16validaResultadosPKjS0_iiS0_PbE2BH;
$L__BB2_12:
	.pragma "nounroll";
	shl.b32 	%r58, %r529, 2;
	add.s32 	%r60, %r59, %r58;
	mov.b32 	%r61, 0;
	st.shared.u32 	[%r60], %r61;
	add.s32 	%r529, %r529, 1;
	add.s32 	%r533, %r533, 1;
	setp.ne.s32 	%p9, %r533, %r7;
	@%p9 bra 	$L__BB2_12;
$L__BB2_13:
	ld.param.u32 	%r526, [_Z16validaResultadosPKjS0_iiS0_Pb_param_3];
	ld.param.u32 	%r520, [_Z16validaResultadosPKjS0_iiS0_Pb_param_2];
	min.s32 	%r62, %r526, %r520;
	setp.lt.s32 	%p10, %r62, 1;
	@%p10 bra 	$L__BB2_29;
	ld.param.u32 	%r521, [_Z16validaResultadosPKjS0_iiS0_Pb_param_2];
	and.b32  	%r14, %r521, 15;
	add.s32 	%r15, %r14, -1;
	and.b32  	%r16, %r521, 7;
	add.s32 	%r17, %r16, -1;
	and.b32  	%r18, %r521, 2147483632;
	and.b32  	%r19, %r521, 3;
	neg.s32 	%r20, %r18;
	add.s64 	%rd2, %rd1, 32;
	mov.b32 	%r534, 0;
$L__BB2_15:
	ld.param.u32 	%r522, [_Z16validaResultadosPKjS0_iiS0_Pb_param_2];
	setp.lt.u32 	%p11, %r522, 16;
	mul.lo.s32 	%r22, %r534, %r522;
	mov.b32 	%r538, 0;
	@%p11 bra 	$L__BB2_18;
	mul.wide.u32 	%rd18, %r22, 4;
	add.s64 	%rd90, %rd2, %rd18;
	mov.u32 	%r66, _ZZ16validaResultadosPKjS0_iiS0_PbE2BH;
	add.s32 	%r535, %r66, 32;
	mov.u32 	%r536, %r20;
$L__BB2_17:
	.pragma "nounroll";
	ld.global.u32 	%r67, [%rd90+-32];
	ld.shared.u32 	%r68, [%r535+-32];
	add.s32 	%r69, %r68, %r67;
	st.shared.u32 	[%r535+-32], %r69;
	ld.global.u32 	%r70, [%rd90+-28];
	ld.shared.u32 	%r71, [%r535+-28];
	add.s32 	%r72, %r71, %r70;
	st.shared.u32 	[%r535+-28], %r72;
	ld.global.u32 	%r73, [%rd90+-24];
	ld.shared.u32 	%r74, [%r535+-24];
	add.s32 	%r75, %r74, %r73;
	st.shared.u32 	[%r535+-24], %r75;
	ld.global.u32 	%r76, [%rd90+-20];
	ld.shared.u32 	%r77, [%r535+-20];
	add.s32 	%r78, %r77, %r76;
	st.shared.u32 	[%r535+-20], %r78;
	ld.global.u32 	%r79, [%rd90+-16];
	ld.shared.u32 	%r80, [%r535+-16];
	add.s32 	%r81, %r80, %r79;
	st.shared.u32 	[%r535+-16], %r81;
	ld.global.u32 	%r82, [%rd90+-12];
	ld.shared.u32 	%r83, [%r535+-12];
	add.s32 	%r84, %r83, %r82;
	st.shared.u32 	[%r535+-12], %r84;
	ld.global.u32 	%r85, [%rd90+-8];
	ld.shared.u32 	%r86, [%r535+-8];
	add.s32 	%r87, %r86, %r85;
	st.shared.u32 	[%r535+-8], %r87;
	ld.global.u32 	%r88, [%rd90+-4];
	ld.shared.u32 	%r89, [%r535+-4];
	add.s32 	%r90, %r89, %r88;
	st.shared.u32 	[%r535+-4], %r90;
	ld.global.u32 	%r91, [%rd90];
	ld.shared.u32 	%r92, [%r535];
	add.s32 	%r93, %r92, %r91;
	st.shared.u32 	[%r535], %r93;
	ld.global.u32 	%r94, [%rd90+4];
	ld.shared.u32 	%r95, [%r535+4];
	add.s32 	%r96, %r95, %r94;
	st.shared.u32 	[%r535+4], %r96;
	ld.global.u32 	%r97, [%rd90+8];
	ld.shared.u32 	%r98, [%r535+8];
	add.s32 	%r99, %r98, %r97;
	st.shared.u32 	[%r535+8], %r99;
	ld.global.u32 	%r100, [%rd90+12];
	ld.shared.u32 	%r101, [%r535+12];
	add.s32 	%r102, %r101, %r100;
	st.shared.u32 	[%r535+12], %r102;
	ld.global.u32 	%r103, [%rd90+16];
	ld.shared.u32 	%r104, [%r535+16];
	add.s32 	%r105, %r104, %r103;
	st.shared.u32 	[%r535+16], %r105;
	ld.global.u32 	%r106, [%rd90+20];
	ld.shared.u32 	%r107, [%r535+20];
	add.s32 	%r108, %r107, %r106;
	st.shared.u32 	[%r535+20], %r108;
	ld.global.u32 	%r109, [%rd90+24];
	ld.shared.u32 	%r110, [%r535+24];
	add.s32 	%r111, %r110, %r109;
	st.shared.u32 	[%r535+24], %r111;
	ld.global.u32 	%r112, [%rd90+28];
	ld.shared.u32 	%r113, [%r535+28];
	add.s32 	%r114, %r113, %r112;
	st.shared.u32 	[%r535+28], %r114;
	add.s32 	%r536, %r536, 16;
	add.s64 	%rd90, %rd90, 64;
	add.s32 	%r535, %r535, 64;
	setp.ne.s32 	%p12, %r536, 0;
	mov.u32 	%r538, %r18;
	@%p12 bra 	$L__BB2_17;
$L__BB2_18:
	setp.eq.s32 	%p13, %r14, 0;
	@%p13 bra 	$L__BB2_28;
	setp.lt.u32 	%p14, %r15, 7;
	@%p14 bra 	$L__BB2_21;
	add.s32 	%r115, %r538, %r22;
	mul.wide.u32 	%rd19, %r115, 4;
	add.s64 	%rd20, %rd1, %rd19;
	ld.global.u32 	%r116, [%rd20];
	shl.b32 	%r117, %r538, 2;
	mov.u32 	%r118, _ZZ16validaResultadosPKjS0_iiS0_PbE2BH;
	add.s32 	%r119, %r118, %r117;
	ld.shared.u32 	%r120, [%r119];
	add.s32 	%r121, %r120, %r116;
	st.shared.u32 	[%r119], %r121;
	cvt.u64.u32 	%rd21, %r22;
	cvt.u64.u32 	%rd22, %r538;
	add.s64 	%rd23, %rd22, %rd21;
	shl.b64 	%rd24, %rd23, 2;
	add.s64 	%rd25, %rd1, %rd24;
	ld.global.u32 	%r122, [%rd25+4];
	ld.shared.u32 	%r123, [%r119+4];
	add.s32 	%r124, %r123, %r122;
	st.shared.u32 	[%r119+4], %r124;
	ld.global.u32 	%r125, [%rd25+8];
	ld.shared.u32 	%r126, [%r119+8];
	add.s32 	%r127, %r126, %r125;
	st.shared.u32 	[%r119+8], %r127;
	ld.global.u32 	%r128, [%rd25+12];
	ld.shared.u32 	%r129, [%r119+12];
	add.s32 	%r130, %r129, %r128;
	st.shared.u32 	[%r119+12], %r130;
	ld.global.u32 	%r131, [%rd25+16];
	ld.shared.u32 	%r132, [%r119+16];
	add.s32 	%r133, %r132, %r131;
	st.shared.u32 	[%r119+16], %r133;
	ld.global.u32 	%r134, [%rd25+20];
	ld.shared.u32 	%r135, [%r119+20];
	add.s32 	%r136, %r135, %r134;
	st.shared.u32 	[%r119+20], %r136;
	ld.global.u32 	%r137, [%rd25+24];
	ld.shared.u32 	%r138, [%r119+24];
	add.s32 	%r139, %r138, %r137;
	st.shared.u32 	[%r119+24], %r139;
	ld.global.u32 	%r140, [%rd25+28];
	ld.shared.u32 	%r141, [%r119+28];
	add.s32 	%r142, %r141, %r140;
	st.shared.u32 	[%r119+28], %r142;
	add.s32 	%r538, %r538, 8;
$L__BB2_21:
	setp.eq.s32 	%p15, %r16, 0;
	@%p15 bra 	$L__BB2_28;
	setp.lt.u32 	%p16, %r17, 3;
	@%p16 bra 	$L__BB2_24;
	add.s32 	%r143, %r538, %r22;
	mul.wide.u32 	%rd26, %r143, 4;
	add.s64 	%rd27, %rd1, %rd26;
	ld.global.u32 	%r144, [%rd27];
	shl.b32 	%r145, %r538, 2;
	mov.u32 	%r146, _ZZ16validaResultadosPKjS0_iiS0_PbE2BH;
	add.s32 	%r147, %r146, %r145;
	ld.shared.u32 	%r148, [%r147];
	add.s32 	%r149, %r148, %r144;
	st.shared.u32 	[%r147], %r149;
	cvt.u64.u32 	%rd28, %r22;
	cvt.u64.u32 	%rd29, %r538;
	add.s64 	%rd30, %rd29, %rd28;
	shl.b64 	%rd31, %rd30, 2;
	add.s64 	%rd32, %rd1, %rd31;
	ld.global.u32 	%r150, [%rd32+4];
	ld.shared.u32 	%r151, [%r147+4];
	add.s32 	%r152, %r151, %r150;
	st.shared.u32 	[%r147+4], %r152;
	ld.global.u32 	%r153, [%rd32+8];
	ld.shared.u32 	%r154, [%r147+8];
	add.s32 	%r155, %r154, %r153;
	st.shared.u32 	[%r147+8], %r155;
	ld.global.u32 	%r156, [%rd32+12];
	ld.shared.u32 	%r157, [%r147+12];
	add.s32 	%r158, %r157, %r156;
	st.shared.u32 	[%r147+12], %r158;
	add.s32 	%r538, %r538, 4;
$L__BB2_24:
	setp.eq.s32 	%p17, %r19, 0;
	@%p17 bra 	$L__BB2_28;
	setp.eq.s32 	%p18, %r19, 1;
	add.s32 	%r159, %r538, %r22;
	mul.wide.u32 	%rd33, %r159, 4;
	add.s64 	%rd34, %rd1, %rd33;
	ld.global.u32 	%r160, [%rd34];
	shl.b32 	%r161, %r538, 2;
	mov.u32 	%r162, _ZZ16validaResultadosPKjS0_iiS0_PbE2BH;
	add.s32 	%r32, %r162, %r161;
	ld.shared.u32 	%r163, [%r32];
	add.s32 	%r164, %r163, %r160;
	st.shared.u32 	[%r32], %r164;
	@%p18 bra 	$L__BB2_28;
	setp.eq.s32 	%p19, %r19, 2;
	cvt.u64.u32 	%rd35, %r22;
	cvt.u64.u32 	%rd36, %r538;
	add.s64 	%rd37, %rd36, %rd35;
	shl.b64 	%rd38, %rd37, 2;
	add.s64 	%rd6, %rd1, %rd38;
	ld.global.u32 	%r165, [%rd6+4];
	ld.shared.u32 	%r166, [%r32+4];
	add.s32 	%r167, %r166, %r165;
	st.shared.u32 	[%r32+4], %r167;
	@%p19 bra 	$L__BB2_28;
	ld.global.u32 	%r168, [%rd6+8];
	ld.shared.u32 	%r169, [%r32+8];
	add.s32 	%r170, %r169, %r168;
	st.shared.u32 	[%r32+8], %r170;
$L__BB2_28:
	ld.param.u32 	%r527, [_Z16validaResultadosPKjS0_iiS0_Pb_param_3];
	add.s32 	%r534, %r534, 1;
	setp.eq.s32 	%p20, %r534, %r527;
	@%p20 bra 	$L__BB2_29;
	bra.uni 	$L__BB2_15;
$L__BB2_29:
	ld.param.u64 	%rd89, [_Z16validaResultadosPKjS0_iiS0_Pb_param_5];
	ld.param.u64 	%rd88, [_Z16validaResultadosPKjS0_iiS0_Pb_param_4];
	ld.param.u32 	%r528, [_Z16validaResultadosPKjS0_iiS0_Pb_param_3];
	ld.param.u32 	%r523, [_Z16validaResultadosPKjS0_iiS0_Pb_param_2];
	ld.param.u64 	%rd87, [_Z16validaResultadosPKjS0_iiS0_Pb_param_1];
	ld.param.u64 	%rd86, [_Z16validaResultadosPKjS0_iiS0_Pb_param_0];
	cvta.to.global.u64 	%rd7, %rd89;
	setp.lt.s32 	%p21, %r523, 1;
	mov.u64 	%rd39, $str;
	cvta.global.u64 	%rd40, %rd39;
	{ // callseq 0, 0
	.param .b64 param0;
	st.param.b64 	[param0], %rd40;
	.param .b64 param1;
	st.param.b64 	[param1], 0;
	.param .b32 retval0;
	call.uni (retval0), 
	vprintf, 
	(
	param0, 
	param1
	);
	ld.param.b32 	%r171, [retval0];
	} // callseq 0
	add.u64 	%rd41, %SP, 0;
	add.u64 	%rd8, %SPL, 0;
	mov.b32 	%r173, 1;
	st.local.u32 	[%rd8], %r173;
	mov.u64 	%rd42, $str$1;
	cvta.global.u64 	%rd43, %rd42;
	{ // callseq 1, 0
	.param .b64 param0;
	st.param.b64 	[param0], %rd43;
	.param .b64 param1;
	st.param.b64 	[param1], %rd41;
	.param .b32 retval0;
	call.uni (retval0), 
	vprintf, 
	(
	param0, 
	param1
	);
	ld.param.b32 	%r174, [retval0];
	} // callseq 1
	cvta.to.global.u64 	%rd44, %rd87;
	ld.global.u32 	%r176, [%rd44];
	st.local.u32 	[%rd8], %r176;
	mov.u64 	%rd45, $str$2;
	cvta.global.u64 	%rd46, %rd45;
	{ // callseq 2, 0
	.param .b64 param0;
	st.param.b64 	[param0], %rd46;
	.param .b64 param1;
	st.param.b64 	[param1], %rd41;
	.param .b32 retval0;
	call.uni (retval0), 
	vprintf, 
	(
	param0, 
	param1
	);
	ld.param.b32 	%r177, [retval0];
	} // callseq 2
	ld.global.u32 	%r179, [%rd44+4];
	st.local.u32 	[%rd8], %r179;
	{ // callseq 3, 0
	.param .b64 param0;
	st.param.b64 	[param0], %rd46;
	.param .b64 param1;
	st.param.b64 	[param1], %rd41;
	.param .b32 retval0;
	call.uni (retval0), 
	vprintf, 
	(
	param0, 
	param1
	);
	ld.param.b32 	%r180, [retval0];
	} // callseq 3
	ld.global.u32 	%r182, [%rd44+8];
	st.local.u32 	[%rd8], %r182;
	{ // callseq 4, 0
	.param .b64 param0;
	st.param.b64 	[param0], %rd46;
	.param .b64 param1;
	st.param.b64 	[param1], %rd41;
	.param .b32 retval0;
	call.uni (retval0), 
	vprintf, 
	(
	param0, 
	param1
	);
	ld.param.b32 	%r183, [retval0];
	} // callseq 4
	ld.global.u32 	%r185, [%rd44+12];
	st.local.u32 	[%rd8], %r185;
	{ // callseq 5, 0
	.param .b64 param0;
	st.param.b64 	[param0], %rd46;
	.param .b64 param1;
	st.param.b64 	[param1], %rd41;
	.param .b32 retval0;
	call.uni (retval0), 
	vprintf, 
	(
	param0, 
	param1
	);
	ld.param.b32 	%r186, [retval0];
	} // callseq 5
	ld.global.u32 	%r188, [%rd44+16];
	st.local.u32 	[%rd8], %r188;
	{ // callseq 6, 0
	.param .b64 param0;
	st.param.b64 	[param0], %rd46;
	.param .b64 param1;
	st.param.b64 	[param1], %rd41;
	.param .b32 retval0;
	call.uni (retval0), 
	vprintf, 
	(
	param0, 
	param1
	);
	ld.param.b32 	%r189, [retval0];
	} // callseq 6
	ld.global.u32 	%r191, [%rd44+20];
	st.local.u32 	[%rd8], %r191;
	{ // callseq 7, 0
	.param .b64 param0;
	st.param.b64 	[param0], %rd46;
	.param .b64 param1;
	st.param.b64 	[param1], %rd41;
	.param .b32 retval0;
	call.uni (retval0), 
	vprintf, 
	(
	param0, 
	param1
	);
	ld.param.b32 	%r192, [retval0];
	} // callseq 7
	ld.global.u32 	%r194, [%rd44+24];
	st.local.u32 	[%rd8], %r194;
	{ // callseq 8, 0
	.param .b64 param0;
	st.param.b64 	[param0], %rd46;
	.param .b64 param1;
	st.param.b64 	[param1], %rd41;
	.param .b32 retval0;
	call.uni (retval0), 
	vprintf, 
	(
	param0, 
	param1
	);
	ld.param.b32 	%r195, [retval0];
	} // callseq 8
	ld.global.u32 	%r197, [%rd44+28];
	st.local.u32 	[%rd8], %r197;
	{ // callseq 9, 0
	.param .b64 param0;
	st.param.b64 	[param0], %rd46;
	.param .b64 param1;
	st.param.b64 	[param1], %rd41;
	.param .b32 retval0;
	call.uni (retval0), 
	vprintf, 
	(
	param0, 
	param1
	);
	ld.param.b32 	%r198, [retval0];
	} // callseq 9
	ld.global.u32 	%r200, [%rd44+32];
	st.local.u32 	[%rd8], %r200;
	{ // callseq 10, 0
	.param .b64 param0;
	st.param.b64 	[param0], %rd46;
	.param .b64 param1;
	st.param.b64 	[param1], %rd41;
	.param .b32 retval0;
	call.uni (retval0), 
	vprintf, 
	(
	param0, 
	param1
	);
	ld.param.b32 	%r201, [retval0];
	} // callseq 10
	ld.global.u32 	%r203, [%rd44+36];
	st.local.u32 	[%rd8], %r203;
	{ // callseq 11, 0
	.param .b64 param0;
	st.param.b64 	[param0], %rd46;
	.param .b64 param1;
	st.param.b64 	[param1], %rd41;
	.param .b32 retval0;
	call.uni (retval0), 
	vprintf, 
	(
	param0, 
	param1
	);
	ld.param.b32 	%r204, [retval0];
	} // callseq 11
	mov.u64 	%rd47, $str$3;
	cvta.global.u64 	%rd48, %rd47;
	{ // callseq 12, 0
	.param .b64 param0;
	st.param.b64 	[param0], %rd48;
	.param .b64 param1;
	st.param.b64 	[param1], 0;
	.param .b32 retval0;
	call.uni (retval0), 
	vprintf, 
	(
	param0, 
	param1
	);
	ld.param.b32 	%r206, [retval0];
	} // callseq 12
	mov.b32 	%r208, 2;
	st.local.u32 	[%rd8], %r208;
	{ // callseq 13, 0
	.param .b64 param0;
	st.param.b64 	[param0], %rd43;
	.param .b64 param1;
	st.param.b64 	[param1], %rd41;
	.param .b32 retval0;
	call.uni (retval0), 
	vprintf, 
	(
	param0, 
	param1
	);
	ld.param.b32 	%r209, [retval0];
	} // callseq 13
	mul.wide.s32 	%rd49, %r523, 4;
	add.s64 	%rd50, %rd44, %rd49;
	ld.global.u32 	%r211, [%rd50];
	st.local.u32 	[%rd8], %r211;
	{ // callseq 14, 0
	.param .b64 param0;
	st.param.b64 	[param0], %rd46;
	.param .b64 param1;
	st.param.b64 	[param1], %rd41;
	.param .b32 retval0;
	call.uni (retval0), 
	vprintf, 
	(
	param0, 
	param1
	);
	ld.param.b32 	%r212, [retval0];
	} // callseq 14
	ld.global.u32 	%r214, [%rd50+4];
	st.local.u32 	[%rd8], %r214;
	{ // callseq 15, 0
	.param .b64 param0;
	st.param.b64 	[param0], %rd46;
	.param .b64 param1;
	st.param.b64 	[param1], %rd41;
	.param .b32 retval0;
	call.uni (retval0), 
	vprintf, 
	(
	param0, 
	param1
	);
	ld.param.b32 	%r215, [retval0];
	} // callseq 15
	ld.global.u32 	%r217, [%rd50+8];
	st.local.u32 	[%rd8], %r217;
	{ // callseq 16, 0
	.param .b64 param0;
	st.param.b64 	[param0], %rd46;
	.param .b64 param1;
	st.param.b64 	[param1], %rd41;
	.param .b32 retval0;
	call.uni (retval0), 
	vprintf, 
	(
	param0, 
	param1
	);
	ld.param.b32 	%r218, [retval0];
	} // callseq 16
	ld.global.u32 	%r220, [%rd50+12];
	st.local.u32 	[%rd8], %r220;
	{ // callseq 17, 0
	.param .b64 param0;
	st.param.b64 	[param0], %rd46;
	.param .b64 param1;
	st.param.b64 	[param1], %rd41;
	.param .b32 retval0;
	call.uni (retval0), 
	vprintf, 
	(
	param0, 
	param1
	);
	ld.param.b32 	%r221, [retval0];
	} // callseq 17
	ld.global.u32 	%r223, [%rd50+16];
	st.local.u32 	[%rd8], %r223;
	{ // callseq 18, 0
	.param .b64 param0;
	st.param.b64 	[param0], %rd46;
	.param .b64 param1;
	st.param.b64 	[param1], %rd41;
	.param .b32 retval0;
	call.uni (retval0), 
	vprintf, 
	(
	param0, 
	param1
	);
	ld.param.b32 	%r224, [retval0];
	} // callseq 18
	ld.global.u32 	%r226, [%rd50+20];
	st.local.u32 	[%rd8], %r226;
	{ // callseq 19, 0
	.param .b64 param0;
	st.param.b64 	[param0], %rd46;
	.param .b64 param1;
	st.param.b64 	[param1], %rd41;
	.param .b32 retval0;
	call.uni (retval0), 
	vprintf, 
	(
	param0, 
	param1
	);
	ld.param.b32 	%r227, [retval0];
	} // callseq 19
	ld.global.u32 	%r229, [%rd50+24];
	st.local.u32 	[%rd8], %r229;
	{ // callseq 20, 0
	.param .b64 param0;
	st.param.b64 	[param0], %rd46;
	.param .b64 param1;
	st.param.b64 	[param1], %rd41;
	.param .b32 retval0;
	call.uni (retval0), 
	vprintf, 
	(
	param0, 
	param1
	);
	ld.param.b32 	%r230, [retval0];
	} // callseq 20
	ld.global.u32 	%r232, [%rd50+28];
	st.local.u32 	[%rd8], %r232;
	{ // callseq 21, 0
	.param .b64 param0;
	st.param.b64 	[param0], %rd46;
	.param .b64 param1;
	st.param.b64 	[param1], %rd41;
	.param .b32 retval0;
	call.uni (retval0), 
	vprintf, 
	(
	param0, 
	param1
	);
	ld.param.b32 	%r233, [retval0];
	} // callseq 21
	ld.global.u32 	%r235, [%rd50+32];
	st.local.u32 	[%rd8], %r235;
	{ // callseq 22, 0
	.param .b64 param0;
	st.param.b64 	[param0], %rd46;
	.param .b64 param1;
	st.param.b64 	[param1], %rd41;
	.param .b32 retval0;
	call.uni (retval0), 
	vprintf, 
	(
	param0, 
	param1
	);
	ld.param.b32 	%r236, [retval0];
	} // callseq 22
	ld.global.u32 	%r238, [%rd50+36];
	st.local.u32 	[%rd8], %r238;
	{ // callseq 23, 0
	.param .b64 param0;
	st.param.b64 	[param0], %rd46;
	.param .b64 param1;
	st.param.b64 	[param1], %rd41;
	.param .b32 retval0;
	call.uni (retval0), 
	vprintf, 
	(
	param0, 
	param1
	);
	ld.param.b32 	%r239, [retval0];
	} // callseq 23
	{ // callseq 24, 0
	.param .b64 param0;
	st.param.b64 	[param0], %rd48;
	.param .b64 param1;
	st.param.b64 	[param1], 0;
	.param .b32 retval0;
	call.uni (retval0), 
	vprintf, 
	(
	param0, 
	param1
	);
	ld.param.b32 	%r241, [retval0];
	} // callseq 24
	mov.b32 	%r243, 3;
	st.local.u32 	[%rd8], %r243;
	{ // callseq 25, 0
	.param .b64 param0;
	st.param.b64 	[param0], %rd43;
	.param .b64 param1;
	st.param.b64 	[param1], %rd41;
	.param .b32 retval0;
	call.uni (retval0), 
	vprintf, 
	(
	param0, 
	param1
	);
	ld.param.b32 	%r244, [retval0];
	} // callseq 25
	add.s64 	%rd51, %rd50, %rd49;
	ld.global.u32 	%r246, [%rd51];
	st.local.u32 	[%rd8], %r246;
	{ // callseq 26, 0
	.param .b64 param0;
	st.param.b64 	[param0], %rd46;
	.param .b64 param1;
	st.param.b64 	[param1], %rd41;
	.param .b32 retval0;
	call.uni (retval0), 
	vprintf, 
	(
	param0, 
	param1
	);
	ld.param.b32 	%r247, [retval0];
	} // callseq 26
	ld.global.u32 	%r249, [%rd51+4];
	st.local.u32 	[%rd8], %r249;
	{ // callseq 27, 0
	.param .b64 param0;
	st.param.b64 	[param0], %rd46;
	.param .b64 param1;
	st.param.b64 	[param1], %rd41;
	.param .b32 retval0;
	call.uni (retval0), 
	vprintf, 
	(
	param0, 
	param1
	);
	ld.param.b32 	%r250, [retval0];
	} // callseq 27
	ld.global.u32 	%r252, [%rd51+8];
	st.local.u32 	[%rd8], %r252;
	{ // callseq 28, 0
	.param .b64 param0;
	st.param.b64 	[param0], %rd46;
	.param .b64 param1;
	st.param.b64 	[param1], %rd41;
	.param .b32 retval0;
	call.uni (retval0), 
	vprintf, 
	(
	param0, 
	param1
	);
	ld.param.b32 	%r253, [retval0];
	} // callseq 28
	ld.global.u32 	%r255, [%rd51+12];
	st.local.u32 	[%rd8], %r255;
	{ // callseq 29, 0
	.param .b64 param0;
	st.param.b64 	[param0], %rd46;
	.param .b64 param1;
	st.param.b64 	[param1], %rd41;
	.param .b32 retval0;
	call.uni (retval0), 
	vprintf, 
	(
	param0, 
	param1
	);
	ld.param.b32 	%r256, [retval0];
	} // callseq 29
	ld.global.u32 	%r258, [%rd51+16];
	st.local.u32 	[%rd8], %r258;
	{ // callseq 30, 0
	.param .b64 param0;
	st.param.b64 	[param0], %rd46;
	.param .b64 param1;
	st.param.b64 	[param1], %rd41;
	.param .b32 retval0;
	call.uni (retval0), 
	vprintf, 
	(
	param0, 
	param1
	);
	ld.param.b32 	%r259, [retval0];
	} // callseq 30
	ld.global.u32 	%r261, [%rd51+20];
	st.local.u32 	[%rd8], %r261;
	{ // callseq 31, 0
	.param .b64 param0;
	st.param.b64 	[param0], %rd46;
	.param .b64 param1;
	st.param.b64 	[param1], %rd41;
	.param .b32 retval0;
	call.uni (retval0), 
	vprintf, 
	(
	param0, 
	param1
	);
	ld.param.b32 	%r262, [retval0];
	} // callseq 31
	ld.global.u32 	%r264, [%rd51+24];
	st.local.u32 	[%rd8], %r264;
	{ // callseq 32, 0
	.param .b64 param0;
	st.param.b64 	[param0], %rd46;
	.param .b64 param1;
	st.param.b64 	[param1], %rd41;
	.param .b32 retval0;
	call.uni (retval0), 
	vprintf, 
	(
	param0, 
	param1
	);
	ld.param.b32 	%r265, [retval0];
	} // callseq 32
	ld.global.u32 	%r267, [%rd51+28];
	st.local.u32 	[%rd8], %r267;
	{ // callseq 33, 0
	.param .b64 param0;
	st.param.b64 	[param0], %rd46;
	.param .b64 param1;
	st.param.b64 	[param1], %rd41;
	.param .b32 retval0;
	call.uni (retval0), 
	vprintf, 
	(
	param0, 
	param1
	);
	ld.param.b32 	%r268, [retval0];
	} // callseq 33
	ld.global.u32 	%r270, [%rd51+32];
	st.local.u32 	[%rd8], %r270;
	{ // callseq 34, 0
	.param .b64 param0;
	st.param.b64 	[param0], %rd46;
	.param .b64 param1;
	st.param.b64 	[param1], %rd41;
	.param .b32 retval0;
	call.uni (retval0), 
	vprintf, 
	(
	param0, 
	param1
	);
	ld.param.b32 	%r271, [retval0];
	} // callseq 34
	ld.global.u32 	%r273, [%rd51+36];
	st.local.u32 	[%rd8], %r273;
	{ // callseq 35, 0
	.param .b64 param0;
	st.param.b64 	[param0], %rd46;
	.param .b64 param1;
	st.param.b64 	[param1], %rd41;
	.param .b32 retval0;
	call.uni (retval0), 
	vprintf, 
	(
	param0, 
	param1
	);
	ld.param.b32 	%r274, [retval0];
	} // callseq 35
	{ // callseq 36, 0
	.param .b64 param0;
	st.param.b64 	[param0], %rd48;
	.param .b64 param1;
	st.param.b64 	[param1], 0;
	.param .b32 retval0;
	call.uni (retval0), 
	vprintf, 
	(
	param0, 
	param1
	);
	ld.param.b32 	%r276, [retval0];
	} // callseq 36
	mov.b32 	%r278, 4;
	st.local.u32 	[%rd8], %r278;
	{ // callseq 37, 0
	.param .b64 param0;
	st.param.b64 	[param0], %rd43;
	.param .b64 param1;
	st.param.b64 	[param1], %rd41;
	.param .b32 retval0;
	call.uni (retval0), 
	vprintf, 
	(
	param0, 
	param1
	);
	ld.param.b32 	%r279, [retval0];
	} // callseq 37
	add.s64 	%rd52, %rd51, %rd49;
	ld.global.u32 	%r281, [%rd52];
	st.local.u32 	[%rd8], %r281;
	{ // callseq 38, 0
	.param .b64 param0;
	st.param.b64 	[param0], %rd46;
	.param .b64 param1;
	st.param.b64 	[param1], %rd41;
	.param .b32 retval0;
	call.uni (retval0), 
	vprintf, 
	(
	param0, 
	param1
	);
	ld.param.b32 	%r282, [retval0];
	} // callseq 38
	ld.global.u32 	%r284, [%rd52+4];
	st.local.u32 	[%rd8], %r284;
	{ // callseq 39, 0
	.param .b64 param0;
	st.param.b64 	[param0], %rd46;
	.param .b64 param1;
	st.param.b64 	[param1], %rd41;
	.param .b32 retval0;
	call.uni (retval0), 
	vprintf, 
	(
	param0, 
	param1
	);
	ld.param.b32 	%r285, [retval0];
	} // callseq 39
	ld.global.u32 	%r287, [%rd52+8];
	st.local.u32 	[%rd8], %r287;
	{ // callseq 40, 0
	.param .b64 param0;
	st.param.b64 	[param0], %rd46;
	.param .b64 param1;
	st.param.b64 	[param1], %rd41;
	.param .b32 retval0;
	call.uni (retval0), 
	vprintf, 
	(
	param0, 
	param1
	);
	ld.param.b32 	%r288, [retval0];
	} // callseq 40
	ld.global.u32 	%r290, [%rd52+12];
	st.local.u32 	[%rd8], %r290;
	{ // callseq 41, 0
	.param .b64 param0;
	st.param.b64 	[param0], %rd46;
	.param .b64 param1;
	st.param.b64 	[param1], %rd41;
	.param .b32 retval0;
	call.uni (retval0), 
	vprintf, 
	(
	param0, 
	param1
	);
	ld.param.b32 	%r291, [retval0];
	} // callseq 41
	ld.global.u32 	%r293, [%rd52+16];
	st.local.u32 	[%rd8], %r293;
	{ // callseq 42, 0
	.param .b64 param0;
	st.param.b64 	[param0], %rd46;
	.param .b64 param1;
	st.param.b64 	[param1], %rd41;
	.param .b32 retval0;
	call.uni (retval0), 
	vprintf, 
	(
	param0, 
	param1
	);
	ld.param.b32 	%r294, [retval0];
	} // callseq 42
	ld.global.u32 	%r296, [%rd52+20];
	st.local.u32 	[%rd8], %r296;
	{ // callseq 43, 0
	.param .b64 param0;
	st.param.b64 	[param0], %rd46;
	.param .b64 param1;
	st.param.b64 	[param1], %rd41;
	.param .b32 retval0;
	call.uni (retval0), 
	vprintf, 
	(
	param0, 
	param1
	);
	ld.param.b32 	%r297, [retval0];
	} // callseq 43
	ld.global.u32 	%r299, [%rd52+24];
	st.local.u32 	[%rd8], %r299;
	{ // callseq 44, 0
	.param .b64 param0;
	st.param.b64 	[param0], %rd46;
	.param .b64 param1;
	st.param.b64 	[param1], %rd41;
	.param .b32 retval0;
	call.uni (retval0), 
	vprintf, 
	(
	param0, 
	param1
	);
	ld.param.b32 	%r300, [retval0];
	} // callseq 44
	ld.global.u32 	%r302, [%rd52+28];
	st.local.u32 	[%rd8], %r302;
	{ // callseq 45, 0
	.param .b64 param0;
	st.param.b64 	[param0], %rd46;
	.param .b64 param1;
	st.param.b64 	[param1], %rd41;
	.param .b32 retval0;
	call.uni (retval0), 
	vprintf, 
	(
	param0, 
	param1
	);
	ld.param.b32 	%r303, [retval0];
	} // callseq 45
	ld.global.u32 	%r305, [%rd52+32];
	st.local.u32 	[%rd8], %r305;
	{ // callseq 46, 0
	.param .b64 param0;
	st.param.b64 	[param0], %rd46;
	.param .b64 param1;
	st.param.b64 	[param1], %rd41;
	.param .b32 retval0;
	call.uni (retval0), 
	vprintf, 
	(
	param0, 
	param1
	);
	ld.param.b32 	%r306, [retval0];
	} // callseq 46
	ld.global.u32 	%r308, [%rd52+36];
	st.local.u32 	[%rd8], %r308;
	{ // callseq 47, 0
	.param .b64 param0;
	st.param.b64 	[param0], %rd46;
	.param .b64 param1;
	st.param.b64 	[param1], %rd41;
	.param .b32 retval0;
	call.uni (retval0), 
	vprintf, 
	(
	param0, 
	param1
	);
	ld.param.b32 	%r309, [retval0];
	} // callseq 47
	{ // callseq 48, 0
	.param .b64 param0;
	st.param.b64 	[param0], %rd48;
	.param .b64 param1;
	st.param.b64 	[param1], 0;
	.param .b32 retval0;
	call.uni (retval0), 
	vprintf, 
	(
	param0, 
	param1
	);
	ld.param.b32 	%r311, [retval0];
	} // callseq 48
	mov.b32 	%r313, 5;
	st.local.u32 	[%rd8], %r313;
	{ // callseq 49, 0
	.param .b64 param0;
	st.param.b64 	[param0], %rd43;
	.param .b64 param1;
	st.param.b64 	[param1], %rd41;
	.param .b32 retval0;
	call.uni (retval0), 
	vprintf, 
	(
	param0, 
	param1
	);
	ld.param.b32 	%r314, [retval0];
	} // callseq 49
	add.s64 	%rd53, %rd52, %rd49;
	ld.global.u32 	%r316, [%rd53];
	st.local.u32 	[%rd8], %r316;
	{ // callseq 50, 0
	.param .b64 param0;
	st.param.b64 	[param0], %rd46;
	.param .b64 param1;
	st.param.b64 	[param1], %rd41;
	.param .b32 retval0;
	call.uni (retval0), 
	vprintf, 
	(
	param0, 
	param1
	);
	ld.param.b32 	%r317, [retval0];
	} // callseq 50
	ld.global.u32 	%r319, [%rd53+4];
	st.local.u32 	[%rd8], %r319;
	{ // callseq 51, 0
	.param .b64 param0;
	st.param.b64 	[param0], %rd46;
	.param .b64 param1;
	st.param.b64 	[param1], %rd41;
	.param .b32 retval0;
	call.uni (retval0), 
	vprintf, 
	(
	param0, 
	param1
	);
	ld.param.b32 	%r320, [retval0];
	} // callseq 51
	ld.global.u32 	%r322, [%rd53+8];
	st.local.u32 	[%rd8], %r322;
	{ // callseq 52, 0
	.param .b64 param0;
	st.param.b64 	[param0], %rd46;
	.param .b64 param1;
	st.param.b64 	[param1], %rd41;
	.param .b32 retval0;
	call.uni (retval0), 
	vprintf, 
	(
	param0, 
	param1
	);
	ld.param.b32 	%r323, [retval0];
	} // callseq 52
	ld.global.u32 	%r325, [%rd53+12];
	st.local.u32 	[%rd8], %r325;
	{ // callseq 53, 0
	.param .b64 param0;
	st.param.b64 	[param0], %rd46;
	.param .b64 param1;
	st.param.b64 	[param1], %rd41;
	.param .b32 retval0;
	call.uni (retval0), 
	vprintf, 
	(
	param0, 
	param1
	);
	ld.param.b32 	%r326, [retval0];
	} // callseq 53
	ld.global.u32 	%r328, [%rd53+16];
	st.local.u32 	[%rd8], %r328;
	{ // callseq 54, 0
	.param .b64 param0;
	st.param.b64 	[param0], %rd46;
	.param .b64 param1;
	st.param.b64 	[param1], %rd41;
	.param .b32 retval0;
	call.uni (retval0), 
	vprintf, 
	(
	param0, 
	param1
	);
	ld.param.b32 	%r329, [retval0];
	} // callseq 54
	ld.global.u32 	%r331, [%rd53+20];
	st.local.u32 	[%rd8], %r331;
	{ // callseq 55, 0
	.param .b64 param0;
	st.param.b64 	[param0], %rd46;
	.param .b64 param1;
	st.param.b64 	[param1], %rd41;
	.param .b32 retval0;
	call.uni (retval0), 
	vprintf, 
	(
	param0, 
	param1
	);
	ld.param.b32 	%r332, [retval0];
	} // callseq 55
	ld.global.u32 	%r334, [%rd53+24];
	st.local.u32 	[%rd8], %r334;
	{ // callseq 56, 0
	.param .b64 param0;
	st.param.b64 	[param0], %rd46;
	.param .b64 param1;
	st.param.b64 	[param1], %rd41;
	.param .b32 retval0;
	call.uni (retval0), 
	vprintf, 
	(
	param0, 
	param1
	);
	ld.param.b32 	%r335, [retval0];
	} // callseq 56
	ld.global.u32 	%r337, [%rd53+28];
	st.local.u32 	[%rd8], %r337;
	{ // callseq 57, 0
	.param .b64 param0;
	st.param.b64 	[param0], %rd46;
	.param .b64 param1;
	st.param.b64 	[param1], %rd41;
	.param .b32 retval0;
	call.uni (retval0), 
	vprintf, 
	(
	param0, 
	param1
	);
	ld.param.b32 	%r338, [retval0];
	} // callseq 57
	ld.global.u32 	%r340, [%rd53+32];
	st.local.u32 	[%rd8], %r340;
	{ // callseq 58, 0
	.param .b64 param0;
	st.param.b64 	[param0], %rd46;
	.param .b64 param1;
	st.param.b64 	[param1], %rd41;
	.param .b32 retval0;
	call.uni (retval0), 
	vprintf, 
	(
	param0, 
	param1
	);
	ld.param.b32 	%r341, [retval0];
	} // callseq 58
	ld.global.u32 	%r343, [%rd53+36];
	st.local.u32 	[%rd8], %r343;
	{ // callseq 59, 0
	.param .b64 param0;
	st.param.b64 	[param0], %rd46;
	.param .b64 param1;
	st.param.b64 	[param1], %rd41;
	.param .b32 retval0;
	call.uni (retval0), 
	vprintf, 
	(
	param0, 
	param1
	);
	ld.param.b32 	%r344, [retval0];
	} // callseq 59
	{ // callseq 60, 0
	.param .b64 param0;
	st.param.b64 	[param0], %rd48;
	.param .b64 param1;
	st.param.b64 	[param1], 0;
	.param .b32 retval0;
	call.uni (retval0), 
	vprintf, 
	(
	param0, 
	param1
	);
	ld.param.b32 	%r346, [retval0];
	} // callseq 60
	{ // callseq 61, 0
	.param .b64 param0;
	st.param.b64 	[param0], %rd48;
	.param .b64 param1;
	st.param.b64 	[param1], 0;
	.param .b32 retval0;
	call.uni (retval0), 
	vprintf, 
	(
	param0, 
	param1
	);
	ld.param.b32 	%r348, [retval0];
	} // callseq 61
	mov.u64 	%rd54, $str$4;
	cvta.global.u64 	%rd55, %rd54;
	{ // callseq 62, 0
	.param .b64 param0;
	st.param.b64 	[param0], %rd55;
	.param .b64 param1;
	st.param.b64 	[param1], 0;
	.param .b32 retval0;
	call.uni (retval0), 
	vprintf, 
	(
	param0, 
	param1
	);
	ld.param.b32 	%r350, [retval0];
	} // callseq 62
	add.s32 	%r352, %r528, -1;
	mul.lo.s32 	%r353, %r352, %r523;
	mul.wide.s32 	%rd56, %r353, 4;
	add.s64 	%rd57, %rd44, %rd56;
	ld.global.u32 	%r354, [%rd57];
	st.local.u32 	[%rd8], %r354;
	{ // callseq 63, 0
	.param .b64 param0;
	st.param.b64 	[param0], %rd46;
	.param .b64 param1;
	st.param.b64 	[param1], %rd41;
	.param .b32 retval0;
	call.uni (retval0), 
	vprintf, 
	(
	param0, 
	param1
	);
	ld.param.b32 	%r355, [retval0];
	} // callseq 63
	ld.global.u32 	%r357, [%rd57+4];
	st.local.u32 	[%rd8], %r357;
	{ // callseq 64, 0
	.param .b64 param0;
	st.param.b64 	[param0], %rd46;
	.param .b64 param1;
	st.param.b64 	[param1], %rd41;
	.param .b32 retval0;
	call.uni (retval0), 
	vprintf, 
	(
	param0, 
	param1
	);
	ld.param.b32 	%r358, [retval0];
	} // callseq 64
	ld.global.u32 	%r360, [%rd57+8];
	st.local.u32 	[%rd8], %r360;
	{ // callseq 65, 0
	.param .b64 param0;
	st.param.b64 	[param0], %rd46;
	.param .b64 param1;
	st.param.b64 	[param1], %rd41;
	.param .b32 retval0;
	call.uni (retval0), 
	vprintf, 
	(
	param0, 
	param1
	);
	ld.param.b32 	%r361, [retval0];
	} // callseq 65
	ld.global.u32 	%r363, [%rd57+12];
	st.local.u32 	[%rd8], %r363;
	{ // callseq 66, 0
	.param .b64 param0;
	st.param.b64 	[param0], %rd46;
	.param .b64 param1;
	st.param.b64 	[param1], %rd41;
	.param .b32 retval0;
	call.uni (retval0), 
	vprintf, 
	(
	param0, 
	param1
	);
	ld.param.b32 	%r364, [retval0];
	} // callseq 66
	ld.global.u32 	%r366, [%rd57+16];
	st.local.u32 	[%rd8], %r366;
	{ // callseq 67, 0
	.param .b64 param0;
	st.param.b64 	[param0], %rd46;
	.param .b64 param1;
	st.param.b64 	[param1], %rd41;
	.param .b32 retval0;
	call.uni (retval0), 
	vprintf, 
	(
	param0, 
	param1
	);
	ld.param.b32 	%r367, [retval0];
	} // callseq 67
	ld.global.u32 	%r369, [%rd57+20];
	st.local.u32 	[%rd8], %r369;
	{ // callseq 68, 0
	.param .b64 param0;
	st.param.b64 	[param0], %rd46;
	.param .b64 param1;
	st.param.b64 	[param1], %rd41;
	.param .b32 retval0;
	call.uni (retval0), 
	vprintf, 
	(
	param0, 
	param1
	);
	ld.param.b32 	%r370, [retval0];
	} // callseq 68
	ld.global.u32 	%r372, [%rd57+24];
	st.local.u32 	[%rd8], %r372;
	{ // callseq 69, 0
	.param .b64 param0;
	st.param.b64 	[param0], %rd46;
	.param .b64 param1;
	st.param.b64 	[param1], %rd41;
	.param .b32 retval0;
	call.uni (retval0), 
	vprintf, 
	(
	param0, 
	param1
	);
	ld.param.b32 	%r373, [retval0];
	} // callseq 69
	ld.global.u32 	%r375, [%rd57+28];
	st.local.u32 	[%rd8], %r375;
	{ // callseq 70, 0
	.param .b64 param0;
	st.param.b64 	[param0], %rd46;
	.param .b64 param1;
	st.param.b64 	[param1], %rd41;
	.param .b32 retval0;
	call.uni (retval0), 
	vprintf, 
	(
	param0, 
	param1
	);
	ld.param.b32 	%r376, [retval0];
	} // callseq 70
	ld.global.u32 	%r378, [%rd57+32];
	st.local.u32 	[%rd8], %r378;
	{ // callseq 71, 0
	.param .b64 param0;
	st.param.b64 	[param0], %rd46;
	.param .b64 param1;
	st.param.b64 	[param1], %rd41;
	.param .b32 retval0;
	call.uni (retval0), 
	vprintf, 
	(
	param0, 
	param1
	);
	ld.param.b32 	%r379, [retval0];
	} // callseq 71
	ld.global.u32 	%r381, [%rd57+36];
	st.local.u32 	[%rd8], %r381;
	{ // callseq 72, 0
	.param .b64 param0;
	st.param.b64 	[param0], %rd46;
	.param .b64 param1;
	st.param.b64 	[param1], %rd41;
	.param .b32 retval0;
	call.uni (retval0), 
	vprintf, 
	(
	param0, 
	param1
	);
	ld.param.b32 	%r382, [retval0];
	} // callseq 72
	mov.u64 	%rd58, $str$5;
	cvta.global.u64 	%rd59, %rd58;
	{ // callseq 73, 0
	.param .b64 param0;
	st.param.b64 	[param0], %rd59;
	.param .b64 param1;
	st.param.b64 	[param1], 0;
	.param .b32 retval0;
	call.uni (retval0), 
	vprintf, 
	(
	param0, 
	param1
	);
	ld.param.b32 	%r384, [retval0];
	} // callseq 73
	mov.u64 	%rd60, $str$6;
	cvta.global.u64 	%rd61, %rd60;
	{ // callseq 74, 0
	.param .b64 param0;
	st.param.b64 	[param0], %rd61;
	.param .b64 param1;
	st.param.b64 	[param1], 0;
	.param .b32 retval0;
	call.uni (retval0), 
	vprintf, 
	(
	param0, 
	param1
	);
	ld.param.b32 	%r386, [retval0];
	} // callseq 74
	ld.shared.u32 	%r388, [_ZZ16validaResultadosPKjS0_iiS0_PbE2BH];
	st.local.u32 	[%rd8], %r388;
	{ // callseq 75, 0
	.param .b64 param0;
	st.param.b64 	[param0], %rd46;
	.param .b64 param1;
	st.param.b64 	[param1], %rd41;
	.param .b32 retval0;
	call.uni (retval0), 
	vprintf, 
	(
	param0, 
	param1
	);
	ld.param.b32 	%r389, [retval0];
	} // callseq 75
	ld.shared.u32 	%r391, [_ZZ16validaResultadosPKjS0_iiS0_PbE2BH+4];
	st.local.u32 	[%rd8], %r391;
	{ // callseq 76, 0
	.param .b64 param0;
	st.param.b64 	[param0], %rd46;
	.param .b64 param1;
	st.param.b64 	[param1], %rd41;
	.param .b32 retval0;
	call.uni (retval0), 
	vprintf, 
	(
	param0, 
	param1
	);
	ld.param.b32 	%r392, [retval0];
	} // callseq 76
	ld.shared.u32 	%r394, [_ZZ16validaResultadosPKjS0_iiS0_PbE2BH+8];
	st.local.u32 	[%rd8], %r394;
	{ // callseq 77, 0
	.param .b64 param0;
	st.param.b64 	[param0], %rd46;
	.param .b64 param1;
	st.param.b64 	[param1], %rd41;
	.param .b32 retval0;
	call.uni (retval0), 
	vprintf, 
	(
	param0, 
	param1
	);
	ld.param.b32 	%r395, [retval0];
	} // callseq 77
	ld.shared.u32 	%r397, [_ZZ16validaResultadosPKjS0_iiS0_PbE2BH+12];
	st.local.u32 	[%rd8], %r397;
	{ // callseq 78, 0
	.param .b64 param0;
	st.param.b64 	[param0], %rd46;
	.param .b64 param1;
	st.param.b64 	[param1], %rd41;
	.param .b32 retval0;
	call.uni (retval0), 
	vprintf, 
	(
	param0, 
	param1
	);
	ld.param.b32 	%r398, [retval0];
	} // callseq 78
	ld.shared.u32 	%r400, [_ZZ16validaResultadosPKjS0_iiS0_PbE2BH+16];
	st.local.u32 	[%rd8], %r400;
	{ // callseq 79, 0
	.param .b64 param0;
	st.param.b64 	[param0], %rd46;
	.param .b64 param1;
	st.param.b64 	[param1], %rd41;
	.param .b32 retval0;
	call.uni (retval0), 
	vprintf, 
	(
	param0, 
	param1
	);
	ld.param.b32 	%r401, [retval0];
	} // callseq 79
	ld.shared.u32 	%r403, [_ZZ16validaResultadosPKjS0_iiS0_PbE2BH+20];
	st.local.u32 	[%rd8], %r403;
	{ // callseq 80, 0
	.param .b64 param0;
	st.param.b64 	[param0], %rd46;
	.param .b64 param1;
	st.param.b64 	[param1], %rd41;
	.param .b32 retval0;
	call.uni (retval0), 
	vprintf, 
	(
	param0, 
	param1
	);
	ld.param.b32 	%r404, [retval0];
	} // callseq 80
	ld.shared.u32 	%r406, [_ZZ16validaResultadosPKjS0_iiS0_PbE2BH+24];
	st.local.u32 	[%rd8], %r406;
	{ // callseq 81, 0
	.param .b64 param0;
	st.param.b64 	[param0], %rd46;
	.param .b64 param1;
	st.param.b64 	[param1], %rd41;
	.param .b32 retval0;
	call.uni (retval0), 
	vprintf, 
	(
	param0, 
	param1
	);
	ld.param.b32 	%r407, [retval0];
	} // callseq 81
	ld.shared.u32 	%r409, [_ZZ16validaResultadosPKjS0_iiS0_PbE2BH+28];
	st.local.u32 	[%rd8], %r409;
	{ // callseq 82, 0
	.param .b64 param0;
	st.param.b64 	[param0], %rd46;
	.param .b64 param1;
	st.param.b64 	[param1], %rd41;
	.param .b32 retval0;
	call.uni (retval0), 
	vprintf, 
	(
	param0, 
	param1
	);
	ld.param.b32 	%r410, [retval0];
	} // callseq 82
	ld.shared.u32 	%r412, [_ZZ16validaResultadosPKjS0_iiS0_PbE2BH+32];
	st.local.u32 	[%rd8], %r412;
	{ // callseq 83, 0
	.param .b64 param0;
	st.param.b64 	[param0], %rd46;
	.param .b64 param1;
	st.param.b64 	[param1], %rd41;
	.param .b32 retval0;
	call.uni (retval0), 
	vprintf, 
	(
	param0, 
	param1
	);
	ld.param.b32 	%r413, [retval0];
	} // callseq 83
	ld.shared.u32 	%r415, [_ZZ16validaResultadosPKjS0_iiS0_PbE2BH+36];
	st.local.u32 	[%rd8], %r415;
	{ // callseq 84, 0
	.param .b64 param0;
	st.param.b64 	[param0], %rd46;
	.param .b64 param1;
	st.param.b64 	[param1], %rd41;
	.param .b32 retval0;
	call.uni (retval0), 
	vprintf, 
	(
	param0, 
	param1
	);
	ld.param.b32 	%r416, [retval0];
	} // callseq 84
	{ // callseq 85, 0
	.param .b64 param0;
	st.param.b64 	[param0], %rd59;
	.param .b64 param1;
	st.param.b64 	[param1], 0;
	.param .b32 retval0;
	call.uni (retval0), 
	vprintf, 
	(
	param0, 
	param1
	);
	ld.param.b32 	%r418, [retval0];
	} // callseq 85
	mov.u64 	%rd62, $str$7;
	cvta.global.u64 	%rd63, %rd62;
	{ // callseq 86, 0
	.param .b64 param0;
	st.param.b64 	[param0], %rd63;
	.param .b64 param1;
	st.param.b64 	[param1], 0;
	.param .b32 retval0;
	call.uni (retval0), 
	vprintf, 
	(
	param0, 
	param1
	);
	ld.param.b32 	%r420, [retval0];
	} // callseq 86
	cvta.to.global.u64 	%rd9, %rd86;
	ld.global.u32 	%r422, [%rd9];
	st.local.u32 	[%rd8], %r422;
	{ // callseq 87, 0
	.param .b64 param0;
	st.param.b64 	[param0], %rd46;
	.param .b64 param1;
	st.param.b64 	[param1], %rd41;
	.param .b32 retval0;
	call.uni (retval0), 
	vprintf, 
	(
	param0, 
	param1
	);
	ld.param.b32 	%r423, [retval0];
	} // callseq 87
	ld.global.u32 	%r425, [%rd9+4];
	st.local.u32 	[%rd8], %r425;
	{ // callseq 88, 0
	.param .b64 param0;
	st.param.b64 	[param0], %rd46;
	.param .b64 param1;
	st.param.b64 	[param1], %rd41;
	.param .b32 retval0;
	call.uni (retval0), 
	vprintf, 
	(
	param0, 
	param1
	);
	ld.param.b32 	%r426, [retval0];
	} // callseq 88
	ld.global.u32 	%r428, [%rd9+8];
	st.local.u32 	[%rd8], %r428;
	{ // callseq 89, 0
	.param .b64 param0;
	st.param.b64 	[param0], %rd46;
	.param .b64 param1;
	st.param.b64 	[param1], %rd41;
	.param .b32 retval0;
	call.uni (retval0), 
	vprintf, 
	(
	param0, 
	param1
	);
	ld.param.b32 	%r429, [retval0];
	} // callseq 89
	ld.global.u32 	%r431, [%rd9+12];
	st.local.u32 	[%rd8], %r431;
	{ // callseq 90, 0
	.param .b64 param0;
	st.param.b64 	[param0], %rd46;
	.param .b64 param1;
	st.param.b64 	[param1], %rd41;
	.param .b32 retval0;
	call.uni (retval0), 
	vprintf, 
	(
	param0, 
	param1
	);
	ld.param.b32 	%r432, [retval0];
	} // callseq 90
	ld.global.u32 	%r434, [%rd9+16];
	st.local.u32 	[%rd8], %r434;
	{ // callseq 91, 0
	.param .b64 param0;
	st.param.b64 	[param0], %rd46;
	.param .b64 param1;
	st.param.b64 	[param1], %rd41;
	.param .b32 retval0;
	call.uni (retval0), 
	vprintf, 
	(
	param0, 
	param1
	);
	ld.param.b32 	%r435, [retval0];
	} // callseq 91
	ld.global.u32 	%r437, [%rd9+20];
	st.local.u32 	[%rd8], %r437;
	{ // callseq 92, 0
	.param .b64 param0;
	st.param.b64 	[param0], %rd46;
	.param .b64 param1;
	st.param.b64 	[param1], %rd41;
	.param .b32 retval0;
	call.uni (retval0), 
	vprintf, 
	(
	param0, 
	param1
	);
	ld.param.b32 	%r438, [retval0];
	} // callseq 92
	ld.global.u32 	%r440, [%rd9+24];
	st.local.u32 	[%rd8], %r440;
	{ // callseq 93, 0
	.param .b64 param0;
	st.param.b64 	[param0], %rd46;
	.param .b64 param1;
	st.param.b64 	[param1], %rd41;
	.param .b32 retval0;
	call.uni (retval0), 
	vprintf, 
	(
	param0, 
	param1
	);
	ld.param.b32 	%r441, [retval0];
	} // callseq 93
	ld.global.u32 	%r443, [%rd9+28];
	st.local.u32 	[%rd8], %r443;
	{ // callseq 94, 0
	.param .b64 param0;
	st.param.b64 	[param0], %rd46;
	.param .b64 param1;
	st.param.b64 	[param1], %rd41;
	.param .b32 retval0;
	call.uni (retval0), 
	vprintf, 
	(
	param0, 
	param1
	);
	ld.param.b32 	%r444, [retval0];
	} // callseq 94
	ld.global.u32 	%r446, [%rd9+32];
	st.local.u32 	[%rd8], %r446;
	{ // callseq 95, 0
	.param .b64 param0;
	st.param.b64 	[param0], %rd46;
	.param .b64 param1;
	st.param.b64 	[param1], %rd41;
	.param .b32 retval0;
	call.uni (retval0), 
	vprintf, 
	(
	param0, 
	param1
	);
	ld.param.b32 	%r447, [retval0];
	} // callseq 95
	ld.global.u32 	%r449, [%rd9+36];
	st.local.u32 	[%rd8], %r449;
	{ // callseq 96, 0
	.param .b64 param0;
	st.param.b64 	[param0], %rd46;
	.param .b64 param1;
	st.param.b64 	[param1], %rd41;
	.param .b32 retval0;
	call.uni (retval0), 
	vprintf, 
	(
	param0, 
	param1
	);
	ld.param.b32 	%r450, [retval0];
	} // callseq 96
	{ // callseq 97, 0
	.param .b64 param0;
	st.param.b64 	[param0], %rd59;
	.param .b64 param1;
	st.param.b64 	[param1], 0;
	.param .b32 retval0;
	call.uni (retval0), 
	vprintf, 
	(
	param0, 
	param1
	);
	ld.param.b32 	%r452, [retval0];
	} // callseq 97
	mov.u64 	%rd64, $str$8;
	cvta.global.u64 	%rd65, %rd64;
	{ // callseq 98, 0
	.param .b64 param0;
	st.param.b64 	[param0], %rd65;
	.param .b64 param1;
	st.param.b64 	[param1], 0;
	.param .b32 retval0;
	call.uni (retval0), 
	vprintf, 
	(
	param0, 
	param1
	);
	ld.param.b32 	%r454, [retval0];
	} // callseq 98
	cvta.to.global.u64 	%rd10, %rd88;
	ld.global.u32 	%r456, [%rd10];
	st.local.u32 	[%rd8], %r456;
	{ // callseq 99, 0
	.param .b64 param0;
	st.param.b64 	[param0], %rd46;
	.param .b64 param1;
	st.param.b64 	[param1], %rd41;
	.param .b32 retval0;
	call.uni (retval0), 
	vprintf, 
	(
	param0, 
	param1
	);
	ld.param.b32 	%r457, [retval0];
	} // callseq 99
	ld.global.u32 	%r459, [%rd10+4];
	st.local.u32 	[%rd8], %r459;
	{ // callseq 100, 0
	.param .b64 param0;
	st.param.b64 	[param0], %rd46;
	.param .b64 param1;
	st.param.b64 	[param1], %rd41;
	.param .b32 retval0;
	call.uni (retval0), 
	vprintf, 
	(
	param0, 
	param1
	);
	ld.param.b32 	%r460, [retval0];
	} // callseq 100
	ld.global.u32 	%r462, [%rd10+8];
	st.local.u32 	[%rd8], %r462;
	{ // callseq 101, 0
	.param .b64 param0;
	st.param.b64 	[param0], %rd46;
	.param .b64 param1;
	st.param.b64 	[param1], %rd41;
	.param .b32 retval0;
	call.uni (retval0), 
	vprintf, 
	(
	param0, 
	param1
	);
	ld.param.b32 	%r463, [retval0];
	} // callseq 101
	ld.global.u32 	%r465, [%rd10+12];
	st.local.u32 	[%rd8], %r465;
	{ // callseq 102, 0
	.param .b64 param0;
	st.param.b64 	[param0], %rd46;
	.param .b64 param1;
	st.param.b64 	[param1], %rd41;
	.param .b32 retval0;
	call.uni (retval0), 
	vprintf, 
	(
	param0, 
	param1
	);
	ld.param.b32 	%r466, [retval0];
	} // callseq 102
	ld.global.u32 	%r468, [%rd10+16];
	st.local.u32 	[%rd8], %r468;
	{ // callseq 103, 0
	.param .b64 param0;
	st.param.b64 	[param0], %rd46;
	.param .b64 param1;
	st.param.b64 	[param1], %rd41;
	.param .b32 retval0;
	call.uni (retval0), 
	vprintf, 
	(
	param0, 
	param1
	);
	ld.param.b32 	%r469, [retval0];
	} // callseq 103
	ld.global.u32 	%r471, [%rd10+20];
	st.local.u32 	[%rd8], %r471;
	{ // callseq 104, 0
	.param .b64 param0;
	st.param.b64 	[param0], %rd46;
	.param .b64 param1;
	st.param.b64 	[param1], %rd41;
	.param .b32 retval0;
	call.uni (retval0), 
	vprintf, 
	(
	param0, 
	param1
	);
	ld.param.b32 	%r472, [retval0];
	} // callseq 104
	ld.global.u32 	%r474, [%rd10+24];
	st.local.u32 	[%rd8], %r474;
	{ // callseq 105, 0
	.param .b64 param0;
	st.param.b64 	[param0], %rd46;
	.param .b64 param1;
	st.param.b64 	[param1], %rd41;
	.param .b32 retval0;
	call.uni (retval0), 
	vprintf, 
	(
	param0, 
	param1
	);
	ld.param.b32 	%r475, [retval0];
	} // callseq 105
	ld.global.u32 	%r477, [%rd10+28];
	st.local.u32 	[%rd8], %r477;
	{ // callseq 106, 0
	.param .b64 param0;
	st.param.b64 	[param0], %rd46;
	.param .b64 param1;
	st.param.b64 	[param1], %rd41;
	.param .b32 retval0;
	call.uni (retval0), 
	vprintf, 
	(
	param0, 
	param1
	);
	ld.param.b32 	%r478, [retval0];
	} // callseq 106
	ld.global.u32 	%r480, [%rd10+32];
	st.local.u32 	[%rd8], %r480;
	{ // callseq 107, 0
	.param .b64 param0;
	st.param.b64 	[param0], %rd46;
	.param .b64 param1;
	st.param.b64 	[param1], %rd41;
	.param .b32 retval0;
	call.uni (retval0), 
	vprintf, 
	(
	param0, 
	param1
	);
	ld.param.b32 	%r481, [retval0];
	} // callseq 107
	ld.global.u32 	%r483, [%rd10+36];
	st.local.u32 	[%rd8], %r483;
	{ // callseq 108, 0
	.param .b64 param0;
	st.param.b64 	[param0], %rd46;
	.param .b64 param1;
	st.param.b64 	[param1], %rd41;
	.param .b32 retval0;
	call.uni (retval0), 
	vprintf, 
	(
	param0, 
	param1
	);
	ld.param.b32 	%r484, [retval0];
	} // callseq 108
	{ // callseq 109, 0
	.param .b64 param0;
	st.param.b64 	[param0], %rd59;
	.param .b64 param1;
	st.param.b64 	[param1], 0;
	.param .b32 retval0;
	call.uni (retval0), 
	vprintf, 
	(
	param0, 
	param1
	);
	ld.param.b32 	%r486, [retval0];
	} // callseq 109
	@%p21 bra 	$L__BB2_38;
	mov.b32 	%r541, 0;
$L__BB2_31:
	mul.wide.u32 	%rd68, %r541, 4;
	add.s64 	%rd11, %rd9, %rd68;
	ld.global.u32 	%r491, [%rd11];
	add.s64 	%rd12, %rd10, %rd68;
	ld.global.u32 	%r492, [%rd12];
	setp.eq.s32 	%p22, %r491, %r492;
	@%p22 bra 	$L__BB2_33;
	mov.b16 	%rs1, 0;
	st.global.u8 	[%rd7], %rs1;
	mov.u64 	%rd69, $str$9;
	cvta.global.u64 	%rd70, %rd69;
	{ // callseq 111, 0
	.param .b64 param0;
	st.param.b64 	[param0], %rd70;
	.param .b64 param1;
	st.param.b64 	[param1], 0;
	.param .b32 retval0;
	call.uni (retval0), 
	vprintf, 
	(
	param0, 
	param1
	);
	ld.param.b32 	%r493, [retval0];
	} // callseq 111
	ld.global.u32 	%r495, [%rd11];
	ld.global.u32 	%r496, [%rd12];
	st.local.v4.u32 	[%rd8], {%r541, %r495, %r541, %r496};
	mov.u64 	%rd71, $str$10;
	cvta.global.u64 	%rd72, %rd71;
	{ // callseq 112, 0
	.param .b64 param0;
	st.param.b64 	[param0], %rd72;
	.param .b64 param1;
	st.param.b64 	[param1], %rd41;
	.param .b32 retval0;
	call.uni (retval0), 
	vprintf, 
	(
	param0, 
	param1
	);
	ld.param.b32 	%r497, [retval0];
	} // callseq 112
	bra.uni 	$L__BB2_40;
$L__BB2_33:
	ld.param.u32 	%r524, [_Z16validaResultadosPKjS0_iiS0_Pb_param_2];
	add.s32 	%r541, %r541, 1;
	setp.ne.s32 	%p23, %r541, %r524;
	@%p23 bra 	$L__BB2_31;
	mov.u64 	%rd74, $str$11;
	cvta.global.u64 	%rd75, %rd74;
	{ // callseq 113, 0
	.param .b64 param0;
	st.param.b64 	[param0], %rd75;
	.param .b64 param1;
	st.param.b64 	[param1], 0;
	.param .b32 retval0;
	call.uni (retval0), 
	vprintf, 
	(
	param0, 
	param1
	);
	ld.param.b32 	%r500, [retval0];
	} // callseq 113
	mov.b32 	%r542, 0;
	mov.u32 	%r503, _ZZ16validaResultadosPKjS0_iiS0_PbE2BH;
$L__BB2_35:
	shl.b32 	%r502, %r542, 2;
	add.s32 	%r39, %r503, %r502;
	ld.shared.u32 	%r504, [%r39];
	mul.wide.u32 	%rd76, %r542, 4;
	add.s64 	%rd13, %rd10, %rd76;
	ld.global.u32 	%r505, [%rd13];
	setp.eq.s32 	%p24, %r504, %r505;
	@%p24 bra 	$L__BB2_37;
	mov.b16 	%rs2, 0;
	st.global.u8 	[%rd7], %rs2;
	mov.u64 	%rd77, $str$12;
	cvta.global.u64 	%rd78, %rd77;
	{ // callseq 114, 0
	.param .b64 param0;
	st.param.b64 	[param0], %rd78;
	.param .b64 param1;
	st.param.b64 	[param1], 0;
	.param .b32 retval0;
	call.uni (retval0), 
	vprintf, 
	(
	param0, 
	param1
	);
	ld.param.b32 	%r506, [retval0];
	} // callseq 114
	ld.shared.u32 	%r508, [%r39];
	ld.global.u32 	%r509, [%rd13];
	st.local.v4.u32 	[%rd8], {%r542, %r508, %r542, %r509};
	mov.u64 	%rd79, $str$13;
	cvta.global.u64 	%rd80, %rd79;
	{ // callseq 115, 0
	.param .b64 param0;
	st.param.b64 	[param0], %rd80;
	.param .b64 param1;
	st.param.b64 	[param1], %rd41;
	.param .b32 retval0;
	call.uni (retval0), 
	vprintf, 
	(
	param0, 
	param1
	);
	ld.param.b32 	%r510, [retval0];
	} // callseq 115
	bra.uni 	$L__BB2_40;
$L__BB2_37:
	ld.param.u32 	%r525, [_Z16validaResultadosPKjS0_iiS0_Pb_param_2];
	add.s32 	%r542, %r542, 1;
	setp.eq.s32 	%p25, %r542, %r525;
	@%p25 bra 	$L__BB2_39;
	bra.uni 	$L__BB2_35;
$L__BB2_38:
	mov.u64 	%rd66, $str$11;
	cvta.global.u64 	%rd67, %rd66;
	{ // callseq 110, 0
	.param .b64 param0;
	st.param.b64 	[param0], %rd67;
	.param .b64 param1;
	st.param.b64 	[param1], 0;
	.param .b32 retval0;
	call.uni (retval0), 
	vprintf, 
	(
	param0, 
	param1
	);
	ld.param.b32 	%r488, [retval0];
	} // callseq 110
$L__BB2_39:
	mov.u64 	%rd82, $str$14;
	cvta.global.u64 	%rd83, %rd82;
	{ // callseq 116, 0
	.param .b64 param0;
	st.param.b64 	[param0], %rd83;
	.param .b64 param1;
	st.param.b64 	[param1], 0;
	.param .b32 retval0;
	call.uni (retval0), 
	vprintf, 
	(
	param0, 
	param1
	);
	ld.param.b32 	%r512, [retval0];
	} // callseq 116
	mov.b16 	%rs3, 1;
	st.global.u8 	[%rd7], %rs3;
	mov.u64 	%rd84, $str$15;
	cvta.global.u64 	%rd85, %rd84;
	{ // callseq 117, 0
	.param .b64 param0;
	st.param.b64 	[param0], %rd85;
	.param .b64 param1;
	st.param.b64 	[param1], 0;
	.param .b32 retval0;
	call.uni (retval0), 
	vprintf, 
	(
	param0, 
	param1
	);
	ld.param.b32 	%r514, [retval0];
	} // callseq 117
$L__BB2_40:
	ret;

}


// ===== COMPILED SASS (sm_100) =====

	.target	sm_100

	.elftype	@"ET_EXEC"


//--------------------- .note.nv.tkinfo           --------------------------
	.section	.note.nv.tkinfo,"",@"SHT_NOTE"
	.sectionflags	@"SHF_NOTE_NV_TKINFO"
	.tkinfo
        /*0018*/ 	.word	0x00000002
        /*0030*/ 	.string	""
        /*0030*/ 	.string	"ptxas"
        /*0030*/ 	.string	"Cuda compilation tools, release 13.0, V13.0.88"
        /*0030*/ 	.string	"Build cuda_13.0.r13.0/compiler.36424714_0"
        /*0030*/ 	.string	"-arch sm_100 -m 64 "



//--------------------- .note.nv.cuinfo           --------------------------
	.section	.note.nv.cuinfo,"",@"SHT_NOTE"
	.sectionflags	@"SHF_NOTE_NV_CUINFO"
        /*0018*/ 	.short	0x0002
        /*001a*/ 	.short	0x0064
        /*001c*/ 	.short	0x0082
	.zero		2


//--------------------- .nv.info                  --------------------------
	.section	.nv.info,"",@"SHT_CUDA_INFO"
	.align	4


	//----- nvinfo : EIATTR_REGCOUNT
	.align		4
        /*0000*/ 	.byte	0x04, 0x2f
        /*0002*/ 	.short	(.L_17 - .L_16)
	.align		4
.L_16:
        /*0004*/ 	.word	index@(_Z10blockHistoPjiPKfiff)
        /*0008*/ 	.word	0x00000020


	//----- nvinfo : EIATTR_FRAME_SIZE
	.align		4
.L_17:
        /*000c*/ 	.byte	0x04, 0x11
        /*000e*/ 	.short	(.L_19 - .L_18)
	.align		4
.L_18:
        /*0010*/ 	.word	index@($__internal_1_$__cuda_sm3x_div_rn_noftz_f32_slowpath)
        /*0014*/ 	.word	0x00000000


	//----- nvinfo : EIATTR_FRAME_SIZE
	.align		4
.L_19:
        /*0018*/ 	.byte	0x04, 0x11
        /*001a*/ 	.short	(.L_21 - .L_20)
	.align		4
.L_20:
        /*001c*/ 	.word	index@(_Z10blockHistoPjiPKfiff)
        /*0020*/ 	.word	0x00000000


	//----- nvinfo : EIATTR_REGCOUNT
	.align		4
.L_21:
        /*0024*/ 	.byte	0x04, 0x2f
        /*0026*/ 	.short	(.L_23 - .L_22)
	.align		4
.L_22:
        /*0028*/ 	.word	index@(_Z11globalHistoPjiPKfiff)
        /*002c*/ 	.word	0x00000016


	//----- nvinfo : EIATTR_FRAME_SIZE
	.align		4
.L_23:
        /*0030*/ 	.byte	0x04, 0x11
        /*0032*/ 	.short	(.L_25 - .L_24)
	.align		4
.L_24:
        /*0034*/ 	.word	index@($__internal_0_$__cuda_sm3x_div_rn_noftz_f32_slowpath)
        /*0038*/ 	.word	0x00000000


	//----- nvinfo : EIATTR_FRAME_SIZE
	.align		4
.L_25:
        /*003c*/ 	.byte	0x04, 0x11
        /*003e*/ 	.short	(.L_27 - .L_26)
	.align		4
.L_26:
        /*0040*/ 	.word	index@(_Z11globalHistoPjiPKfiff)
        /*0044*/ 	.word	0x00000000


	//----- nvinfo : EIATTR_REGCOUNT
	.align		4
.L_27:
        /*0048*/ 	.byte	0x04, 0x2f
        /*004a*/ 	.short	(.L_29 - .L_28)
	.align		4
.L_28:
        /*004c*/ 	.word	index@(_Z16validaResultadosPKjS0_iiS0_Pb)
        /*0050*/ 	.word	0x00000020


	//----- nvinfo : EIATTR_FRAME_SIZE
	.align		4
.L_29:
        /*0054*/ 	.byte	0x04, 0x11
        /*0056*/ 	.short	(.L_31 - .L_30)
	.align		4
.L_30:
        /*0058*/ 	.word	index@(_Z16validaResultadosPKjS0_iiS0_Pb)
        /*005c*/ 	.word	0x00000010


	//----- nvinfo : EIATTR_MIN_STACK_SIZE
	.align		4
.L_31:
        /*0060*/ 	.byte	0x04, 0x12
        /*0062*/ 	.short	(.L_33 - .L_32)
	.align		4
.L_32:
        /*0064*/ 	.word	index@(_Z16validaResultadosPKjS0_iiS0_Pb)
        /*0068*/ 	.word	0x00000010


	//----- nvinfo : EIATTR_MIN_STACK_SIZE
	.align		4
.L_33:
        /*006c*/ 	.byte	0x04, 0x12
        /*006e*/ 	.short	(.L_35 - .L_34)
	.align		4
.L_34:
        /*0070*/ 	.word	index@(_Z11globalHistoPjiPKfiff)
        /*0074*/ 	.word	0x00000000


	//----- nvinfo : EIATTR_MIN_STACK_SIZE
	.align		4
.L_35:
        /*0078*/ 	.byte	0x04, 0x12
        /*007a*/ 	.short	(.L_37 - .L_36)
	.align		4
.L_36:
        /*007c*/ 	.word	index@(_Z10blockHistoPjiPKfiff)
        /*0080*/ 	.word	0x00000000
.L_37:


//--------------------- .nv.compat                --------------------------
	.section	.nv.compat,"",@"SHT_CUDA_COMPAT_INFO"
	.align	4
        /*0000*/ 	.byte	0x02, 0x09, 0x00, 0x00, 0x02, 0x02, 0x01, 0x00, 0x02, 0x05, 0x05, 0x00, 0x03, 0x07, 0x01, 0x01
        /*0010*/ 	.byte	0x02, 0x03, 0x00, 0x00, 0x02, 0x06, 0x01, 0x00, 0x04, 0x0b, 0x08, 0x00, 0x01, 0x00, 0x00, 0x00
        /*0020*/ 	.byte	0x00, 0x00, 0x00, 0x00


//--------------------- .nv.info._Z16validaResultadosPKjS0_iiS0_Pb --------------------------
	.section	.nv.info._Z16validaResultadosPKjS0_iiS0_Pb,"",@"SHT_CUDA_INFO"
	.sectionflags	@""
	.align	4


	//----- nvinfo : EIATTR_CUDA_API_VERSION
	.align		4
        /*0000*/ 	.byte	0x04, 0x37
        /*0002*/ 	.short	(.L_39 - .L_38)
.L_38:
        /*0004*/ 	.word	0x00000082


	//----- nvinfo : EIATTR_KPARAM_INFO
	.align		4
.L_39:
        /*0008*/ 	.byte	0x04, 0x17
        /*000a*/ 	.short	(.L_41 - .L_40)
.L_40:
        /*000c*/ 	.word	0x00000000
        /*0010*/ 	.short	0x0005
        /*0012*/ 	.short	0x0020
        /*0014*/ 	.byte	0x00, 0xf5, 0x21, 0x00


	//----- nvinfo : EIATTR_KPARAM_INFO
	.align		4
.L_41:
        /*0018*/ 	.byte	0x04, 0x17
        /*001a*/ 	.short	(.L_43 - .L_42)
.L_42:
        /*001c*/ 	.word	0x00000000
        /*0020*/ 	.short	0x0004
        /*0022*/ 	.short	0x0018
        /*0024*/ 	.byte	0x00, 0xf5, 0x21, 0x00


	//----- nvinfo : EIATTR_KPARAM_INFO
	.align		4
.L_43:
        /*0028*/ 	.byte	0x04, 0x17
        /*002a*/ 	.short	(.L_45 - .L_44)
.L_44:
        /*002c*/ 	.word	0x00000000
        /*0030*/ 	.short	0x0003
        /*0032*/ 	.short	0x0014
        /*0034*/ 	.byte	0x00, 0xf0, 0x11, 0x00


	//----- nvinfo : EIATTR_KPARAM_INFO
	.align		4
.L_45:
        /*0038*/ 	.byte	0x04, 0x17
        /*003a*/ 	.short	(.L_47 - .L_46)
.L_46:
        /*003c*/ 	.word	0x00000000
        /*0040*/ 	.short	0x0002
        /*0042*/ 	.short	0x0010
        /*0044*/ 	.byte	0x00, 0xf0, 0x11, 0x00


	//----- nvinfo : EIATTR_KPARAM_INFO
	.align		4
.L_47:
        /*0048*/ 	.byte	0x04, 0x17
        /*004a*/ 	.short	(.L_49 - .L_48)
.L_48:
        /*004c*/ 	.word	0x00000000
        /*0050*/ 	.short	0x0001
        /*0052*/ 	.short	0x0008
        /*0054*/ 	.byte	0x00, 0xf5, 0x21, 0x00


	//----- nvinfo : EIATTR_KPARAM_INFO
	.align		4
.L_49:
        /*0058*/ 	.byte	0x04, 0x17
        /*005a*/ 	.short	(.L_51 - .L_50)
.L_50:
        /*005c*/ 	.word	0x00000000
        /*0060*/ 	.short	0x0000
        /*0062*/ 	.short	0x0000
        /*0064*/ 	.byte	0x00, 0xf5, 0x21, 0x00


	//----- nvinfo : EIATTR_SPARSE_MMA_MASK
	.align		4
.L_51:
        /*0068*/ 	.byte	0x03, 0x50
        /*006a*/ 	.short	0x0000


	//----- nvinfo : EIATTR_MAXREG_COUNT
	.align		4
        /*006c*/ 	.byte	0x03, 0x1b
        /*006e*/ 	.short	0x00ff


	//----- nvinfo : EIATTR_EXTERNS
	.align		4
        /*0070*/ 	.byte	0x04, 0x0f
        /*0072*/ 	.short	(.L_53 - .L_52)


	//   ....[0]....
	.align		4
.L_52:
        /*0074*/ 	.word	index@(vprintf)


	//----- nvinfo : EIATTR_MERCURY_ISA_VERSION
	.align		4
.L_53:
        /*0078*/ 	.byte	0x03, 0x5f
        /*007a*/ 	.short	0x0101


	//----- nvinfo : EIATTR_VRC_CTA_INIT_COUNT
	.align		4
        /*007c*/ 	.byte	0x02, 0x4a
	.zero		1
	.zero		1


	//----- nvinfo : EIATTR_SYSCALL_OFFSETS
	.align		4
        /*0080*/ 	.byte	0x04, 0x46
        /*0082*/ 	.short	(.L_55 - .L_54)


	//   ....[0]....
.L_54:
        /*0084*/ 	.word	0x000012a0


	//   ....[1]....
        /*0088*/ 	.word	0x00001340


	//   ....[2]....
        /*008c*/ 	.word	0x000013f0


	//   ....[3]....
        /*0090*/ 	.word	0x000014a0


	//   ....[4]....
        /*0094*/ 	.word	0x00001550


	//   ....[5]....
        /*0098*/ 	.word	0x00001600


	//   ....[6]....
        /*009c*/ 	.word	0x000016b0


	//   ....[7]....
        /*00a0*/ 	.word	0x00001760


	//   ....[8]....
        /*00a4*/ 	.word	0x00001810


	//   ....[9]....
        /*00a8*/ 	.word	0x000018c0


	//   ....[10]....
        /*00ac*/ 	.word	0x00001970


	//   ....[11]....
        /*00b0*/ 	.word	0x00001a20


	//   ....[12]....
        /*00b4*/ 	.word	0x00001a90


	//   ....[13]....
        /*00b8*/ 	.word	0x00001b30


	//   ....[14]....
        /*00bc*/ 	.word	0x00001c00


	//   ....[15]....
        /*00c0*/ 	.word	0x00001ca0


	//   ....[16]....
        /*00c4*/ 	.word	0x00001d40


	//   ....[17]....
        /*00c8*/ 	.word	0x00001de0


	//   ....[18]....
        /*00cc*/ 	.word	0x00001e80


	//   ....[19]....
        /*00d0*/ 	.word	0x00001f20


	//   ....[20]....
        /*00d4*/ 	.word	0x00001fc0


	//   ....[21]....
        /*00d8*/ 	.word	0x00002060


	//   ....[22]....
        /*00dc*/ 	.word	0x00002100


	//   ....[23]....
        /*00e0*/ 	.word	0x000021a0


	//   ....[24]....
        /*00e4*/ 	.word	0x00002210


	//   ....[25]....
        /*00e8*/ 	.word	0x000022b0


	//   ....[26]....
        /*00ec*/ 	.word	0x00002370


	//   ....[27]....
        /*00f0*/ 	.word	0x00002410


	//   ....[28]....
        /*00f4*/ 	.word	0x000024b0


	//   ....[29]....
        /*00f8*/ 	.word	0x00002550


	//   ....[30]....
        /*00fc*/ 	.word	0x000025f0


	//   ....[31]....
        /*0100*/ 	.word	0x00002690


	//   ....[32]....
        /*0104*/ 	.word	0x00002730


	//   ....[33]....
        /*0108*/ 	.word	0x000027d0


	//   ....[34]....
        /*010c*/ 	.word	0x00002870


	//   ....[35]....
        /*0110*/ 	.word	0x00002910


	//   ....[36]....
        /*0114*/ 	.word	0x00002980


	//   ....[37]....
        /*0118*/ 	.word	0x00002a20


	//   ....[38]....
        /*011c*/ 	.word	0x00002ae0


	//   ....[39]....
        /*0120*/ 	.word	0x00002b80


	//   ....[40]....
        /*0124*/ 	.word	0x00002c20


	//   ....[41]....
        /*0128*/ 	.word	0x00002cc0


	//   ....[42]....
        /*012c*/ 	.word	0x00002d60


	//   ....[43]....
        /*0130*/ 	.word	0x00002e00


	//   ....[44]....
        /*0134*/ 	.word	0x00002ea0


	//   ....[45]....
        /*0138*/ 	.word	0x00002f40


	//   ....[46]....
        /*013c*/ 	.word	0x00002fe0


	//   ....[47]....
        /*0140*/ 	.word	0x00003080


	//   ....[48]....
        /*0144*/ 	.word	0x000030f0


	//   ....[49]....
        /*0148*/ 	.word	0x00003190


	//   ....[50]....
        /*014c*/ 	.word	0x00003250


	//   ....[51]....
        /*0150*/ 	.word	0x000032f0


	//   ....[52]....
        /*0154*/ 	.word	0x00003390


	//   ....[53]....
        /*0158*/ 	.word	0x00003430


	//   ....[54]....
        /*015c*/ 	.word	0x000034d0


	//   ....[55]....
        /*0160*/ 	.word	0x00003570


	//   ....[56]....
        /*0164*/ 	.word	0x00003610


	//   ....[57]....
        /*0168*/ 	.word	0x000036b0


	//   ....[58]....
        /*016c*/ 	.word	0x00003750


	//   ....[59]....
        /*0170*/ 	.word	0x000037f0


	//   ....[60]....
        /*0174*/ 	.word	0x00003860


	//   ....[61]....
        /*0178*/ 	.word	0x000038d0


	//   ....[62]....
        /*017c*/ 	.word	0x00003940


	//   ....[63]....
        /*0180*/ 	.word	0x00003a30


	//   ....[64]....
        /*0184*/ 	.word	0x00003ad0


	//   ....[65]....
        /*0188*/ 	.word	0x00003b70


	//   ....[66]....
        /*018c*/ 	.word	0x00003c10


	//   ....[67]....
        /*0190*/ 	.word	0x00003cb0


	//   ....[68]....
        /*0194*/ 	.word	0x00003d50


	//   ....[69]....
        /*0198*/ 	.word	0x00003df0


	//   ....[70]....
        /*019c*/ 	.word	0x00003e90


	//   ....[71]....
        /*01a0*/ 	.word	0x00003f30


	//   ....[72]....
        /*01a4*/ 	.word	0x00003fd0


	//   ....[73]....
        /*01a8*/ 	.word	0x00004040


	//   ....[74]....
        /*01ac*/ 	.word	0x000040b0


	//   ....[75]....
        /*01b0*/ 	.word	0x00004180


	//   ....[76]....
        /*01b4*/ 	.word	0x00004250


	//   ....[77]....
        /*01b8*/ 	.word	0x00004320


	//   ....[78]....
        /*01bc*/ 	.word	0x000043f0


	//   ....[79]....
        /*01c0*/ 	.word	0x000044c0


	//   ....[80]....
        /*01c4*/ 	.word	0x00004590


	//   ....[81]....
        /*01c8*/ 	.word	0x00004660


	//   ....[82]....
        /*01cc*/ 	.word	0x00004730


	//   ....[83]....
        /*01d0*/ 	.word	0x00004800


	//   ....[84]....
        /*01d4*/ 	.word	0x000048d0


	//   ....[85]....
        /*01d8*/ 	.word	0x00004940


	//   ....[86]....
        /*01dc*/ 	.word	0x000049b0


	//   ....[87]....
        /*01e0*/ 	.word	0x00004a60


	//   ....[88]....
        /*01e4*/ 	.word	0x00004b10


	//   ....[89]....
        /*01e8*/ 	.word	0x00004bc0


	//   ....[90]....
        /*01ec*/ 	.word	0x00004c70


	//   ....[91]....
        /*01f0*/ 	.word	0x00004d20


	//   ....[92]....
        /*01f4*/ 	.word	0x00004dd0


	//   ....[93]....
        /*01f8*/ 	.word	0x00004e80


	//   ....[94]....
        /*01fc*/ 	.word	0x00004f30


	//   ....[95]....
        /*0200*/ 	.word	0x00004fe0


	//   ....[96]....
        /*0204*/ 	.word	0x00005090


	//   ....[97]....
        /*0208*/ 	.word	0x00005100


	//   ....[98]....
        /*020c*/ 	.word	0x00005170


	//   ....[99]....
        /*0210*/ 	.word	0x00005220


	//   ....[100]....
        /*0214*/ 	.word	0x000052d0


	//   ....[101]....
        /*0218*/ 	.word	0x00005380


	//   ....[102]....
        /*021c*/ 	.word	0x00005430


	//   ....[103]....
        /*0220*/ 	.word	0x000054e0


	//   ....[104]....
        /*0224*/ 	.word	0x00005590


	//   ....[105]....
        /*0228*/ 	.word	0x00005640


	//   ....[106]....
        /*022c*/ 	.word	0x000056f0


	//   ....[107]....
        /*0230*/ 	.word	0x000057a0


	//   ....[108]....
        /*0234*/ 	.word	0x00005850


	//   ....[109]....
        /*0238*/ 	.word	0x000058c0


	//   ....[110]....
        /*023c*/ 	.word	0x00005a50


	//   ....[111]....
        /*0240*/ 	.word	0x00005c60


	//   ....[112]....
        /*0244*/ 	.word	0x00005d20


	//   ....[113]....
        /*0248*/ 	.word	0x00005dd0


	//   ....[114]....
        /*024c*/ 	.word	0x00005e90


	//   ....[115]....
        /*0250*/ 	.word	0x00005f20


	//   ....[116]....
        /*0254*/ 	.word	0x00005fa0


	//   ....[117]....
        /*0258*/ 	.word	0x00006040


	//----- nvinfo : EIATTR_EXIT_INSTR_OFFSETS
	.align		4
.L_55:
        /*025c*/ 	.byte	0x04, 0x1c
        /*025e*/ 	.short	(.L_57 - .L_56)


	//   ....[0]....
.L_56:
        /*0260*/ 	.word	0x00005d30


	//   ....[1]....
        /*0264*/ 	.word	0x00005ea0


	//   ....[2]....
        /*0268*/ 	.word	0x00006050


	//----- nvinfo : EIATTR_CRS_STACK_SIZE
	.align		4
.L_57:
        /*026c*/ 	.byte	0x04, 0x1e
        /*026e*/ 	.short	(.L_59 - .L_58)
.L_58:
        /*0270*/ 	.word	0x00000000


	//----- nvinfo : EIATTR_CBANK_PARAM_SIZE
	.align		4
.L_59:
        /*0274*/ 	.byte	0x03, 0x19
        /*0276*/ 	.short	0x0028


	//----- nvinfo : EIATTR_PARAM_CBANK
	.align		4
        /*0278*/ 	.byte	0x04, 0x0a
        /*027a*/ 	.short	(.L_61 - .L_60)
	.align		4
.L_60:
        /*027c*/ 	.word	index@(.nv.constant0._Z16validaResultadosPKjS0_iiS0_Pb)
        /*0280*/ 	.short	0x0380
        /*0282*/ 	.short	0x0028


	//----- nvinfo : EIATTR_SW_WAR
	.align		4
.L_61:
        /*0284*/ 	.byte	0x04, 0x36
        /*0286*/ 	.short	(.L_63 - .L_62)
.L_62:
        /*0288*/ 	.word	0x00000008
.L_63:


//--------------------- .nv.info._Z11globalHistoPjiPKfiff --------------------------
	.section	.nv.info._Z11globalHistoPjiPKfiff,"",@"SHT_CUDA_INFO"
	.sectionflags	@""
	.align	4


	//----- nvinfo : EIATTR_CUDA_API_VERSION
	.align		4
        /*0000*/ 	.byte	0x04, 0x37
        /*0002*/ 	.short	(.L_65 - .L_64)
.L_64:
        /*0004*/ 	.word	0x00000082


	//----- nvinfo : EIATTR_KPARAM_INFO
	.align		4
.L_65:
        /*0008*/ 	.byte	0x04, 0x17
        /*000a*/ 	.short	(.L_67 - .L_66)
.L_66:
        /*000c*/ 	.word	0x00000000
        /*0010*/ 	.short	0x0005
        /*0012*/ 	.short	0x0020
        /*0014*/ 	.byte	0x00, 0xf0, 0x11, 0x00


	//----- nvinfo : EIATTR_KPARAM_INFO
	.align		4
.L_67:
        /*0018*/ 	.byte	0x04, 0x17
        /*001a*/ 	.short	(.L_69 - .L_68)
.L_68:
        /*001c*/ 	.word	0x00000000
        /*0020*/ 	.short	0x0004
        /*0022*/ 	.short	0x001c
        /*0024*/ 	.byte	0x00, 0xf0, 0x11, 0x00


	//----- nvinfo : EIATTR_KPARAM_INFO
	.align		4
.L_69:
        /*0028*/ 	.byte	0x04, 0x17
        /*002a*/ 	.short	(.L_71 - .L_70)
.L_70:
        /*002c*/ 	.word	0x00000000
        /*0030*/ 	.short	0x0003
        /*0032*/ 	.short	0x0018
        /*0034*/ 	.byte	0x00, 0xf0, 0x11, 0x00


	//----- nvinfo : EIATTR_KPARAM_INFO
	.align		4
.L_71:
        /*0038*/ 	.byte	0x04, 0x17
        /*003a*/ 	.short	(.L_73 - .L_72)
.L_72:
        /*003c*/ 	.word	0x00000000
        /*0040*/ 	.short	0x0002
        /*0042*/ 	.short	0x0010
        /*0044*/ 	.byte	0x00, 0xf5, 0x21, 0x00


	//----- nvinfo : EIATTR_KPARAM_INFO
	.align		4
.L_73:
        /*0048*/ 	.byte	0x04, 0x17
        /*004a*/ 	.short	(.L_75 - .L_74)
.L_74:
        /*004c*/ 	.word	0x00000000
        /*0050*/ 	.short	0x0001
        /*0052*/ 	.short	0x0008
        /*0054*/ 	.byte	0x00, 0xf0, 0x11, 0x00


	//----- nvinfo : EIATTR_KPARAM_INFO
	.align		4
.L_75:
        /*0058*/ 	.byte	0x04, 0x17
        /*005a*/ 	.short	(.L_77 - .L_76)
.L_76:
        /*005c*/ 	.word	0x00000000
        /*0060*/ 	.short	0x0000
        /*0062*/ 	.short	0x0000
        /*0064*/ 	.byte	0x00, 0xf5, 0x21, 0x00


	//----- nvinfo : EIATTR_SPARSE_MMA_MASK
	.align		4
.L_77:
        /*0068*/ 	.byte	0x03, 0x50
        /*006a*/ 	.short	0x0000


	//----- nvinfo : EIATTR_MAXREG_COUNT
	.align		4
        /*006c*/ 	.byte	0x03, 0x1b
        /*006e*/ 	.short	0x00ff


	//----- nvinfo : EIATTR_NUM_BARRIERS
	.align		4
        /*0070*/ 	.byte	0x02, 0x4c
        /*0072*/ 	.byte	0x01
	.zero		1


	//----- nvinfo : EIATTR_MERCURY_ISA_VERSION
	.align		4
        /*0074*/ 	.byte	0x03, 0x5f
        /*0076*/ 	.short	0x0101


	//----- nvinfo : EIATTR_VRC_CTA_INIT_COUNT
	.align		4
        /*0078*/ 	.byte	0x02, 0x4a
	.zero		1
	.zero		1


	//----- nvinfo : EIATTR_EXIT_INSTR_OFFSETS
	.align		4
        /*007c*/ 	.byte	0x04, 0x1c
        /*007e*/ 	.short	(.L_79 - .L_78)


	//   ....[0]....
.L_78:
        /*0080*/ 	.word	0x00000ba0


	//   ....[1]....
        /*0084*/ 	.word	0x00000bf0


	//----- nvinfo : EIATTR_CRS_STACK_SIZE
	.align		4
.L_79:
        /*0088*/ 	.byte	0x04, 0x1e
        /*008a*/ 	.short	(.L_81 - .L_80)
.L_80:
        /*008c*/ 	.word	0x00000000


	//----- nvinfo : EIATTR_CBANK_PARAM_SIZE
	.align		4
.L_81:
        /*0090*/ 	.byte	0x03, 0x19
        /*0092*/ 	.short	0x0024


	//----- nvinfo : EIATTR_PARAM_CBANK
	.align		4
        /*0094*/ 	.byte	0x04, 0x0a
        /*0096*/ 	.short	(.L_83 - .L_82)
	.align		4
.L_82:
        /*0098*/ 	.word	index@(.nv.constant0._Z11globalHistoPjiPKfiff)
        /*009c*/ 	.short	0x0380
        /*009e*/ 	.short	0x0024


	//----- nvinfo : EIATTR_SW_WAR
	.align		4
.L_83:
        /*00a0*/ 	.byte	0x04, 0x36
        /*00a2*/ 	.short	(.L_85 - .L_84)
.L_84:
        /*00a4*/ 	.word	0x00000008
.L_85:


//--------------------- .nv.info._Z10blockHistoPjiPKfiff --------------------------
	.section	.nv.info._Z10blockHistoPjiPKfiff,"",@"SHT_CUDA_INFO"
	.sectionflags	@""
	.align	4


	//----- nvinfo : EIATTR_CUDA_API_VERSION
	.align		4
        /*0000*/ 	.byte	0x04, 0x37
        /*0002*/ 	.short	(.L_87 - .L_86)
.L_86:
        /*0004*/ 	.word	0x00000082


	//----- nvinfo : EIATTR_KPARAM_INFO
	.align		4
.L_87:
        /*0008*/ 	.byte	0x04, 0x17
        /*000a*/ 	.short	(.L_89 - .L_88)
.L_88:
        /*000c*/ 	.word	0x00000000
        /*0010*/ 	.short	0x0005
        /*0012*/ 	.short	0x0020
        /*0014*/ 	.byte	0x00, 0xf0, 0x11, 0x00


	//----- nvinfo : EIATTR_KPARAM_INFO
	.align		4
.L_89:
        /*0018*/ 	.byte	0x04, 0x17
        /*001a*/ 	.short	(.L_91 - .L_90)
.L_90:
        /*001c*/ 	.word	0x00000000
        /*0020*/ 	.short	0x0004
        /*0022*/ 	.short	0x001c
        /*0024*/ 	.byte	0x00, 0xf0, 0x11, 0x00


	//----- nvinfo : EIATTR_KPARAM_INFO
	.align		4
.L_91:
        /*0028*/ 	.byte	0x04, 0x17
        /*002a*/ 	.short	(.L_93 - .L_92)
.L_92:
        /*002c*/ 	.word	0x00000000
        /*0030*/ 	.short	0x0003
        /*0032*/ 	.short	0x0018
        /*0034*/ 	.byte	0x00, 0xf0, 0x11, 0x00


	//----- nvinfo : EIATTR_KPARAM_INFO
	.align		4
.L_93:
        /*0038*/ 	.byte	0x04, 0x17
        /*003a*/ 	.short	(.L_95 - .L_94)
.L_94:
        /*003c*/ 	.word	0x00000000
        /*0040*/ 	.short	0x0002
        /*0042*/ 	.short	0x0010
        /*0044*/ 	.byte	0x00, 0xf5, 0x21, 0x00


	//----- nvinfo : EIATTR_KPARAM_INFO
	.align		4
.L_95:
        /*0048*/ 	.byte	0x04, 0x17
        /*004a*/ 	.short	(.L_97 - .L_96)
.L_96:
        /*004c*/ 	.word	0x00000000
        /*0050*/ 	.short	0x0001
        /*0052*/ 	.short	0x0008
        /*0054*/ 	.byte	0x00, 0xf0, 0x11, 0x00


	//----- nvinfo : EIATTR_KPARAM_INFO
	.align		4
.L_97:
        /*0058*/ 	.byte	0x04, 0x17
        /*005a*/ 	.short	(.L_99 - .L_98)
.L_98:
        /*005c*/ 	.word	0x00000000
        /*0060*/ 	.short	0x0000
        /*0062*/ 	.short	0x0000
        /*0064*/ 	.byte	0x00, 0xf5, 0x21, 0x00


	//----- nvinfo : EIATTR_SPARSE_MMA_MASK
	.align		4
.L_99:
        /*0068*/ 	.byte	0x03, 0x50
        /*006a*/ 	.short	0x0000


	//----- nvinfo : EIATTR_MAXREG_COUNT
	.align		4
        /*006c*/ 	.byte	0x03, 0x1b
        /*006e*/ 	.short	0x00ff


	//----- nvinfo : EIATTR_NUM_BARRIERS
	.align		4
        /*0070*/ 	.byte	0x02, 0x4c
        /*0072*/ 	.byte	0x01
	.zero		1


	//----- nvinfo : EIATTR_MERCURY_ISA_VERSION
	.align		4
        /*0074*/ 	.byte	0x03, 0x5f
        /*0076*/ 	.short	0x0101


	//----- nvinfo : EIATTR_VRC_CTA_INIT_COUNT
	.align		4
        /*0078*/ 	.byte	0x02, 0x4a
	.zero		1
	.zero		1


	//----- nvinfo : EIATTR_EXIT_INSTR_OFFSETS
	.align		4
        /*007c*/ 	.byte	0x04, 0x1c
        /*007e*/ 	.short	(.L_101 - .L_100)


	//   ....[0]....
.L_100:
        /*0080*/ 	.word	0x00000c10


	//   ....[1]....
        /*0084*/ 	.word	0x00000eb0


	//   ....[2]....
        /*0088*/ 	.word	0x00001040


	//   ....[3]....
        /*008c*/ 	.word	0x00001160


	//   ....[4]....
        /*0090*/ 	.word	0x00001200


	//----- nvinfo : EIATTR_CRS_STACK_SIZE
	.align		4
.L_101:
        /*0094*/ 	.byte	0x04, 0x1e
        /*0096*/ 	.short	(.L_103 - .L_102)
.L_102:
        /*0098*/ 	.word	0x00000000


	//----- nvinfo : EIATTR_CBANK_PARAM_SIZE
	.align		4
.L_103:
        /*009c*/ 	.byte	0x03, 0x19
        /*009e*/ 	.short	0x0024


	//----- nvinfo : EIATTR_PARAM_CBANK
	.align		4
        /*00a0*/ 	.byte	0x04, 0x0a
        /*00a2*/ 	.short	(.L_105 - .L_104)
	.align		4
.L_104:
        /*00a4*/ 	.word	index@(.nv.constant0._Z10blockHistoPjiPKfiff)
        /*00a8*/ 	.short	0x0380
        /*00aa*/ 	.short	0x0024


	//----- nvinfo : EIATTR_SW_WAR
	.align		4
.L_105:
        /*00ac*/ 	.byte	0x04, 0x36
        /*00ae*/ 	.short	(.L_107 - .L_106)
.L_106:
        /*00b0*/ 	.word	0x00000008
.L_107:


//--------------------- .nv.callgraph             --------------------------
	.section	.nv.callgraph,"",@"SHT_CUDA_CALLGRAPH"
	.align	4
	.sectionentsize	8
	.align		4
        /*0000*/ 	.word	0x00000000
	.align		4
        /*0004*/ 	.word	0xffffffff
	.align		4
        /*0008*/ 	.word	index@(_Z16validaResultadosPKjS0_iiS0_Pb)
	.align		4
        /*000c*/ 	.word	index@(vprintf)
	.align		4
        /*0010*/ 	.word	0x00000000
	.align		4
        /*0014*/ 	.word	0xfffffffe
	.align		4
        /*0018*/ 	.word	0x00000000
	.align		4
        /*001c*/ 	.word	0xfffffffd
	.align		4
        /*0020*/ 	.word	0x00000000
	.align		4
        /*0024*/ 	.word	0xfffffffc


//--------------------- .nv.constant4             --------------------------
	.section	.nv.constant4,"a",@progbits
	.align	8
	.align		8
.nv.constant4:
        /*0000*/ 	.dword	vprintf
	.align		8
        /*0008*/ 	.dword	$str
	.align		8
        /*0010*/ 	.dword	$str$1
	.align		8
        /*0018*/ 	.dword	$str$2
	.align		8
        /*0020*/ 	.dword	$str$3
	.align		8
        /*0028*/ 	.dword	$str$4
	.align		8
        /*0030*/ 	.dword	$str$5
	.align		8
        /*0038*/ 	.dword	$str$6
	.align		8
        /*0040*/ 	.dword	$str$7
	.align		8
        /*0048*/ 	.dword	$str$8
	.align		8
        /*0050*/ 	.dword	$str$9
	.align		8
        /*0058*/ 	.dword	$str$10
	.align		8
        /*0060*/ 	.dword	$str$11
	.align		8
        /*0068*/ 	.dword	$str$12
	.align		8
        /*0070*/ 	.dword	$str$13
	.align		8
        /*0078*/ 	.dword	$str$14
	.align		8
        /*0080*/ 	.dword	$str$15


//--------------------- .text._Z16validaResultadosPKjS0_iiS0_Pb --------------------------
	.section	.text._Z16validaResultadosPKjS0_iiS0_Pb,"ax",@progbits
	.align	128
        .global         _Z16validaResultadosPKjS0_iiS0_Pb
        .type           _Z16validaResultadosPKjS0_iiS0_Pb,@function
        .size           _Z16validaResultadosPKjS0_iiS0_Pb,(.L_x_200 - _Z16validaResultadosPKjS0_iiS0_Pb)
        .other          _Z16validaResultadosPKjS0_iiS0_Pb,@"STO_CUDA_ENTRY STV_DEFAULT"
_Z16validaResultadosPKjS0_iiS0_Pb:
.text._Z16validaResultadosPKjS0_iiS0_Pb:
[----:B------:R-:W0:Y:S01]  /*0000*/  LDC R1, c[0x0][0x37c] ;  /* 0x0000df00ff017b82 */ /* 0x000e220000000800 */
[----:B------:R-:W1:Y:S01]  /*0010*/  LDCU UR6, c[0x0][0x390] ;  /* 0x00007200ff0677ac */ /* 0x000e620008000800 */
[----:B0-----:R-:W-:Y:S01]  /*0020*/  VIADD R1, R1, 0xfffffff0 ;  /* 0xfffffff001017836 */ /* 0x001fe20000000000 */
[----:B------:R-:W0:Y:S01]  /*0030*/  LDCU UR4, c[0x0][0x2f8] ;  /* 0x00005f00ff0477ac */ /* 0x000e220008000800 */
[----:B------:R-:W2:Y:S01]  /*0040*/  LDCU UR5, c[0x0][0x2fc] ;  /* 0x00005f80ff0577ac */ /* 0x000ea20008000800 */
[----:B-1----:R-:W-:Y:S02]  /*0050*/  IMAD.U32 R4, RZ, RZ, UR6 ;  /* 0x00000006ff047e24 */ /* 0x002fe4000f8e00ff */
[----:B0-----:R-:W-:-:S03]  /*0060*/  IADD3 R22, P1, PT, R1, UR4, RZ ;  /* 0x0000000401167c10 */ /* 0x001fc6000ff3e0ff */
[----:B------:R-:W-:Y:S02]  /*0070*/  ISETP.GE.AND P0, PT, R4, 0x1, PT ;  /* 0x000000010400780c */ /* 0x000fe40003f06270 */
[----:B--2---:R-:W-:-:S11]  /*0080*/  IMAD.X R2, RZ, RZ, UR5, P1 ;  /* 0x00000005ff027e24 */ /* 0x004fd600088e06ff */
[----:B------:R-:W-:Y:S05]  /*0090*/  @!P0 BRA `(.L_x_0) ;  /* 0x0000000000f48947 */ /* 0x000fea0003800000 */
[C---:B------:R-:W-:Y:S01]  /*00a0*/  ISETP.GE.U32.AND P0, PT, R4.reuse, 0x10, PT ;  /* 0x000000100400780c */ /* 0x040fe20003f06070 */
[----:B------:R-:W-:Y:S01]  /*00b0*/  HFMA2 R0, -RZ, RZ, 0, 0 ;  /* 0x00000000ff007431 */ /* 0x000fe200000001ff */
[----:B------:R-:W-:-:S04]  /*00c0*/  LOP3.LUT R3, R4, 0xf, RZ, 0xc0, !PT ;  /* 0x0000000f04037812 */ /* 0x000fc800078ec0ff */
[----:B------:R-:W-:-:S07]  /*00d0*/  ISETP.NE.AND P1, PT, R3, RZ, PT ;  /* 0x000000ff0300720c */ /* 0x000fce0003f25270 */
[----:B------:R-:W-:Y:S06]  /*00e0*/  @!P0 BRA `(.L_x_1) ;  /* 0x0000000000348947 */ /* 0x000fec0003800000 */
[----:B------:R-:W0:Y:S01]  /*00f0*/  S2UR UR5, SR_CgaCtaId ;  /* 0x00000000000579c3 */ /* 0x000e220000008800 */
[----:B------:R-:W-:Y:S01]  /*0100*/  UMOV UR4, 0x400 ;  /* 0x0000040000047882 */ /* 0x000fe20000000000 */
[----:B------:R-:W-:Y:S01]  /*0110*/  LOP3.LUT R0, R4, 0x7ffffff0, RZ, 0xc0, !PT ;  /* 0x7ffffff004007812 */ /* 0x000fe200078ec0ff */
[----:B0-----:R-:W-:-:S03]  /*0120*/  ULEA UR5, UR5, UR4, 0x18 ;  /* 0x0000000405057291 */ /* 0x001fc6000f8ec0ff */
[----:B------:R-:W-:-:S09]  /*0130*/  UMOV UR4, URZ ;  /* 0x000000ff00047c82 */ /* 0x000fd20008000000 */
.L_x_2:
[----:B------:R-:W-:Y:S02]  /*0140*/  ULEA UR6, UR4, UR5, 0x2 ;  /* 0x0000000504067291 */ /* 0x000fe4000f8e10ff */
[----:B------:R-:W-:-:S06]  /*0150*/  UIADD3 UR4, UPT, UPT, UR4, 0x10, URZ ;  /* 0x0000001004047890 */ /* 0x000fcc000fffe0ff */
[----:B------:R-:W-:Y:S01]  /*0160*/  ISETP.NE.AND P0, PT, R0, UR4, PT ;  /* 0x0000000400007c0c */ /* 0x000fe2000bf05270 */
[----:B------:R-:W-:Y:S04]  /*0170*/  STS.128 [UR6], RZ ;  /* 0x000000ffff007988 */ /* 0x000fe80008000c06 */
[----:B------:R-:W-:Y:S04]  /*0180*/  STS.128 [UR6+0x10], RZ ;  /* 0x000010ffff007988 */ /* 0x000fe80008000c06 */
[----:B------:R-:W-:Y:S04]  /*0190*/  STS.128 [UR6+0x20], RZ ;  /* 0x000020ffff007988 */ /* 0x000fe80008000c06 */
[----:B------:R-:W-:Y:S01]  /*01a0*/  STS.128 [UR6+0x30], RZ ;  /* 0x000030ffff007988 */ /* 0x000fe20008000c06 */
[----:B------:R-:W-:Y:S05]  /*01b0*/  @P0 BRA `(.L_x_2) ;  /* 0xfffffffc00e00947 */ /* 0x000fea000383ffff */
.L_x_1:
[----:B------:R-:W-:Y:S05]  /*01c0*/  @!P1 BRA `(.L_x_0) ;  /* 0x0000000000a89947 */ /* 0x000fea0003800000 */
[----:B------:R-:W-:Y:S02]  /*01d0*/  ISETP.GE.U32.AND P0, PT, R3, 0x8, PT ;  /* 0x000000080300780c */ /* 0x000fe40003f06070 */
[----:B------:R-:W-:-:S04]  /*01e0*/  LOP3.LUT R5, R4, 0x7, RZ, 0xc0, !PT ;  /* 0x0000000704057812 */ /* 0x000fc800078ec0ff */
[----:B------:R-:W-:-:S07]  /*01f0*/  ISETP.NE.AND P1, PT, R5, RZ, PT ;  /* 0x000000ff0500720c */ /* 0x000fce0003f25270 */
[----:B------:R-:W-:Y:S06]  /*0200*/  @!P0 BRA `(.L_x_3) ;  /* 0x0000000000348947 */ /* 0x000fec0003800000 */
[----:B------:R-:W0:Y:S01]  /*0210*/  S2R R6, SR_CgaCtaId ;  /* 0x0000000000067919 */ /* 0x000e220000008800 */
[----:B------:R-:W-:-:S04]  /*0220*/  MOV R3, 0x400 ;  /* 0x0000040000037802 */ /* 0x000fc80000000f00 */
[----:B0-----:R-:W-:-:S05]  /*0230*/  LEA R3, R6, R3, 0x18 ;  /* 0x0000000306037211 */ /* 0x001fca00078ec0ff */
[C---:B------:R-:W-:Y:S02]  /*0240*/  IMAD R3, R0.reuse, 0x4, R3 ;  /* 0x0000000400037824 */ /* 0x040fe400078e0203 */
[----:B------:R-:W-:-:S03]  /*0250*/  VIADD R0, R0, 0x8 ;  /* 0x0000000800007836 */ /* 0x000fc60000000000 */
[----:B------:R0:W-:Y:S04]  /*0260*/  STS [R3], RZ ;  /* 0x000000ff03007388 */ /* 0x0001e80000000800 */
[----:B------:R0:W-:Y:S04]  /*0270*/  STS [R3+0x4], RZ ;  /* 0x000004ff03007388 */ /* 0x0001e80000000800 */
[----:B------:R0:W-:Y:S04]  /*0280*/  STS [R3+0x8], RZ ;  /* 0x000008ff03007388 */ /* 0x0001e80000000800 */
[----:B------:R0:W-:Y:S04]  /*0290*/  STS [R3+0xc], RZ ;  /* 0x00000cff03007388 */ /* 0x0001e80000000800 */
[----:B------:R0:W-:Y:S04]  /*02a0*/  STS [R3+0x10], RZ ;  /* 0x000010ff03007388 */ /* 0x0001e80000000800 */
[----:B------:R0:W-:Y:S04]  /*02b0*/  STS [R3+0x14], RZ ;  /* 0x000014ff03007388 */ /* 0x0001e80000000800 */
[----:B------:R0:W-:Y:S04]  /*02c0*/  STS [R3+0x18], RZ ;  /* 0x000018ff03007388 */ /* 0x0001e80000000800 */
[----:B------:R0:W-:Y:S02]  /*02d0*/  STS [R3+0x1c], RZ ;  /* 0x00001cff03007388 */ /* 0x0001e40000000800 */
.L_x_3:
[----:B------:R-:W-:Y:S05]  /*02e0*/  @!P1 BRA `(.L_x_0) ;  /* 0x0000000000609947 */ /* 0x000fea0003800000 */
[----:B------:R-:W-:Y:S02]  /*02f0*/  ISETP.GE.U32.AND P0, PT, R5, 0x4, PT ;  /* 0x000000040500780c */ /* 0x000fe40003f06070 */
[----:B------:R-:W-:-:S04]  /*0300*/  LOP3.LUT R7, R4, 0x3, RZ, 0xc0, !PT ;  /* 0x0000000304077812 */ /* 0x000fc800078ec0ff */
[----:B------:R-:W-:-:S07]  /*0310*/  ISETP.NE.AND P1, PT, R7, RZ, PT ;  /* 0x000000ff0700720c */ /* 0x000fce0003f25270 */
[----:B------:R-:W-:Y:S06]  /*0320*/  @!P0 BRA `(.L_x_4) ;  /* 0x0000000000248947 */ /* 0x000fec0003800000 */
[----:B------:R-:W1:Y:S01]  /*0330*/  S2R R6, SR_CgaCtaId ;  /* 0x0000000000067919 */ /* 0x000e620000008800 */
[----:B0-----:R-:W-:-:S04]  /*0340*/  MOV R3, 0x400 ;  /* 0x0000040000037802 */ /* 0x001fc80000000f00 */
[----:B-1----:R-:W-:-:S05]  /*0350*/  LEA R3, R6, R3, 0x18 ;  /* 0x0000000306037211 */ /* 0x002fca00078ec0ff */
[C---:B------:R-:W-:Y:S01]  /*0360*/  IMAD R3, R0.reuse, 0x4, R3 ;  /* 0x0000000400037824 */ /* 0x040fe200078e0203 */
[----:B------:R-:W-:-:S04]  /*0370*/  IADD3 R0, PT, PT, R0, 0x4, RZ ;  /* 0x0000000400007810 */ /* 0x000fc80007ffe0ff */
[----:B------:R1:W-:Y:S04]  /*0380*/  STS [R3], RZ ;  /* 0x000000ff03007388 */ /* 0x0003e80000000800 */
[----:B------:R1:W-:Y:S04]  /*0390*/  STS [R3+0x4], RZ ;  /* 0x000004ff03007388 */ /* 0x0003e80000000800 */
[----:B------:R1:W-:Y:S04]  /*03a0*/  STS [R3+0x8], RZ ;  /* 0x000008ff03007388 */ /* 0x0003e80000000800 */
[----:B------:R1:W-:Y:S02]  /*03b0*/  STS [R3+0xc], RZ ;  /* 0x00000cff03007388 */ /* 0x0003e40000000800 */
.L_x_4:
[----:B------:R-:W-:Y:S05]  /*03c0*/  @!P1 BRA `(.L_x_0) ;  /* 0x0000000000289947 */ /* 0x000fea0003800000 */
[----:B------:R-:W2:Y:S01]  /*03d0*/  S2R R6, SR_CgaCtaId ;  /* 0x0000000000067919 */ /* 0x000ea20000008800 */
[----:B01----:R-:W-:Y:S01]  /*03e0*/  MOV R3, 0x400 ;  /* 0x0000040000037802 */ /* 0x003fe20000000f00 */
[----:B------:R-:W-:-:S03]  /*03f0*/  UMOV UR4, URZ ;  /* 0x000000ff00047c82 */ /* 0x000fc60008000000 */
[----:B--2---:R-:W-:-:S07]  /*0400*/  LEA R5, R6, R3, 0x18 ;  /* 0x0000000306057211 */ /* 0x004fce00078ec0ff */
.L_x_5:
[C---:B------:R-:W-:Y:S01]  /*0410*/  IMAD R3, R0.reuse, 0x4, R5 ;  /* 0x0000000400037824 */ /* 0x040fe200078e0205 */
[----:B------:R-:W-:Y:S01]  /*0420*/  UIADD3 UR4, UPT, UPT, UR4, 0x1, URZ ;  /* 0x0000000104047890 */ /* 0x000fe2000fffe0ff */
[----:B------:R-:W-:-:S03]  /*0430*/  VIADD R0, R0, 0x1 ;  /* 0x0000000100007836 */ /* 0x000fc60000000000 */
[----:B------:R2:W-:Y:S02]  /*0440*/  STS [R3], RZ ;  /* 0x000000ff03007388 */ /* 0x0005e40000000800 */
[----:B------:R-:W-:-:S13]  /*0450*/  ISETP.NE.AND P0, PT, R7, UR4, PT ;  /* 0x0000000407007c0c */ /* 0x000fda000bf05270 */
[----:B--2---:R-:W-:Y:S05]  /*0460*/  @P0 BRA `(.L_x_5) ;  /* 0xfffffffc00e80947 */ /* 0x004fea000383ffff */
.L_x_0:
[----:B------:R-:W2:Y:S01]  /*0470*/  LDCU UR6, c[0x0][0x394] ;  /* 0x00007280ff0677ac */ /* 0x000ea20008000800 */
[----:B------:R-:W3:Y:S01]  /*0480*/  LDCU.64 UR4, c[0x0][0x388] ;  /* 0x00007100ff0477ac */ /* 0x000ee20008000a00 */
[----:B------:R-:W-:Y:S01]  /*0490*/  UMOV UR7, 0x0 ;  /* 0x0000000000077882 */ /* 0x000fe20000000000 */
[----:B------:R-:W4:Y:S01]  /*04a0*/  LDCU.64 UR36, c[0x0][0x358] ;  /* 0x00006b00ff2477ac */ /* 0x000f220008000a00 */
[----:B--2---:R-:W-:Y:S01]  /*04b0*/  VIMNMX R0, PT, PT, R4, UR6, PT ;  /* 0x0000000604007c48 */ /* 0x004fe2000bfe0100 */
[----:B------:R-:W-:-:S03]  /*04c0*/  UMOV UR6, 0x20 ;  /* 0x0000002000067882 */ /* 0x000fc60000000000 */
[----:B------:R-:W-:Y:S01]  /*04d0*/  ISETP.GE.AND P0, PT, R0, 0x1, PT ;  /* 0x000000010000780c */ /* 0x000fe20003f06270 */
[----:B---3--:R-:W-:-:S12]  /*04e0*/  UIMAD.WIDE.U32 UR6, UR4, 0x1, UR6 ;  /* 0x00000001040678a5 */ /* 0x008fd8000f8e0006 */
[----:B----4-:R-:W-:Y:S05]  /*04f0*/  @!P0 BRA `(.L_x_6) ;  /* 0x0000000c00448947 */ /* 0x010fea0003800000 */
[C---:B------:R-:W-:Y:S01]  /*0500*/  LOP3.LUT R24, R4.reuse, 0xf, RZ, 0xc0, !PT ;  /* 0x0000000f04187812 */ /* 0x040fe200078ec0ff */
[----:B------:R-:W-:Y:S01]  /*0510*/  UIADD3 UR8, UPT, UPT, UR7, UR5, URZ ;  /* 0x0000000507087290 */ /* 0x000fe2000fffe0ff */
[----:B------:R-:W-:Y:S01]  /*0520*/  LOP3.LUT R25, R4, 0x7, RZ, 0xc0, !PT ;  /* 0x0000000704197812 */ /* 0x000fe200078ec0ff */
[----:B------:R-:W-:Y:S02]  /*0530*/  UMOV UR4, URZ ;  /* 0x000000ff00047c82 */ /* 0x000fe40008000000 */
[----:B------:R-:W-:Y:S01]  /*0540*/  VIADD R0, R24, 0xffffffff ;  /* 0xffffffff18007836 */ /* 0x000fe20000000000 */
[----:B01----:R-:W-:-:S04]  /*0550*/  IADD3 R3, PT, PT, R25, -0x1, RZ ;  /* 0xffffffff19037810 */ /* 0x003fc80007ffe0ff */
[----:B------:R-:W-:Y:S02]  /*0560*/  ISETP.GE.U32.AND P2, PT, R0, 0x7, PT ;  /* 0x000000070000780c */ /* 0x000fe40003f46070 */
[C---:B------:R-:W-:Y:S02]  /*0570*/  LOP3.LUT R0, R4.reuse, 0x7ffffff0, RZ, 0xc0, !PT ;  /* 0x7ffffff004007812 */ /* 0x040fe400078ec0ff */
[----:B------:R-:W-:Y:S02]  /*0580*/  ISETP.GE.U32.AND P1, PT, R3, 0x3, PT ;  /* 0x000000030300780c */ /* 0x000fe40003f26070 */
[----:B------:R-:W-:Y:S01]  /*0590*/  LOP3.LUT R3, R4, 0x3, RZ, 0xc0, !PT ;  /* 0x0000000304037812 */ /* 0x000fe200078ec0ff */
[----:B------:R-:W-:-:S10]  /*05a0*/  IMAD.MOV R8, RZ, RZ, -R0 ;  /* 0x000000ffff087224 */ /* 0x000fd400078e0a00 */
.L_x_12:
[----:B012---:R-:W0:Y:S01]  /*05b0*/  LDC.64 R4, c[0x0][0x390] ;  /* 0x0000e400ff047b82 */ /* 0x007e220000000a00 */
[----:B------:R-:W-:Y:S01]  /*05c0*/  IMAD.MOV.U32 R10, RZ, RZ, RZ ;  /* 0x000000ffff0a7224 */ /* 0x000fe200078e00ff */
[C---:B0-----:R-:W-:Y:S01]  /*05d0*/  ISETP.GE.U32.AND P3, PT, R4.reuse, 0x10, PT ;  /* 0x000000100400780c */ /* 0x041fe20003f66070 */
[----:B------:R-:W-:Y:S01]  /*05e0*/  IMAD R9, R4, UR4, RZ ;  /* 0x0000000404097c24 */ /* 0x000fe2000f8e02ff */
[----:B------:R-:W-:-:S06]  /*05f0*/  UIADD3 UR4, UPT, UPT, UR4, 0x1, URZ ;  /* 0x0000000104047890 */ /* 0x000fcc000fffe0ff */
[----:B------:R-:W-:-:S05]  /*0600*/  ISETP.NE.AND P0, PT, R5, UR4, PT ;  /* 0x0000000405007c0c */ /* 0x000fca000bf05270 */
[----:B---3--:R-:W-:Y:S08]  /*0610*/  @!P3 BRA `(.L_x_7) ;  /* 0x000000040044b947 */ /* 0x008ff00003800000 */
[----:B------:R-:W0:Y:S01]  /*0620*/  S2UR UR9, SR_CgaCtaId ;  /* 0x00000000000979c3 */ /* 0x000e220000008800 */
[----:B------:R-:W-:Y:S01]  /*0630*/  MOV R10, UR6 ;  /* 0x00000006000a7c02 */ /* 0x000fe20008000f00 */
[----:B------:R-:W-:Y:S01]  /*0640*/  IMAD.U32 R7, RZ, RZ, UR8 ;  /* 0x00000008ff077e24 */ /* 0x000fe2000f8e00ff */
[----:B------:R-:W-:Y:S01]  /*0650*/  UMOV UR5, 0x400 ;  /* 0x0000040000057882 */ /* 0x000fe20000000000 */
[----:B------:R-:W-:Y:S02]  /*0660*/  IMAD.U32 R11, RZ, RZ, UR7 ;  /* 0x00000007ff0b7e24 */ /* 0x000fe4000f8e00ff */
[----:B------:R-:W-:Y:S02]  /*0670*/  IMAD.MOV.U32 R6, RZ, RZ, R10 ;  /* 0x000000ffff067224 */ /* 0x000fe400078e000a */
[----:B------:R-:W-:Y:S02]  /*0680*/  IMAD.MOV.U32 R5, RZ, RZ, R8 ;  /* 0x000000ffff057224 */ /* 0x000fe400078e0008 */
[----:B------:R-:W-:Y:S01]  /*0690*/  IMAD.WIDE.U32 R6, R9, 0x4, R6 ;  /* 0x0000000409067825 */ /* 0x000fe200078e0006 */
[----:B0-----:R-:W-:-:S04]  /*06a0*/  ULEA UR5, UR9, UR5, 0x18 ;  /* 0x0000000509057291 */ /* 0x001fc8000f8ec0ff */
[----:B------:R-:W-:-:S12]  /*06b0*/  UIADD3 UR5, UPT, UPT, UR5, 0x20, URZ ;  /* 0x0000002005057890 */ /* 0x000fd8000fffe0ff */
.L_x_8:
[----:B0-----:R-:W2:Y:S04]  /*06c0*/  LDG.E R18, desc[UR36][R6.64+-0x20] ;  /* 0xffffe02406127981 */ /* 0x001ea8000c1e1900 */
[----:B------:R-:W3:Y:S04]  /*06d0*/  LDG.E R20, desc[UR36][R6.64+-0x1c] ;  /* 0xffffe42406147981 */ /* 0x000ee8000c1e1900 */
[----:B------:R-:W4:Y:S04]  /*06e0*/  LDG.E R21, desc[UR36][R6.64+-0x18] ;  /* 0xffffe82406157981 */ /* 0x000f28000c1e1900 */
[----:B------:R-:W5:Y:S04]  /*06f0*/  LDG.E R13, desc[UR36][R6.64+-0x10] ;  /* 0xfffff024060d7981 */ /* 0x000f68000c1e1900 */
[----:B------:R-:W5:Y:S04]  /*0700*/  LDG.E R14, desc[UR36][R6.64+-0xc] ;  /* 0xfffff424060e7981 */ /* 0x000f68000c1e1900 */
[----:B------:R-:W5:Y:S04]  /*0710*/  LDG.E R15, desc[UR36][R6.64+-0x8] ;  /* 0xfffff824060f7981 */ /* 0x000f68000c1e1900 */
[----:B------:R-:W5:Y:S04]  /*0720*/  LDG.E R17, desc[UR36][R6.64+-0x14] ;  /* 0xffffec2406117981 */ /* 0x000f68000c1e1900 */
[----:B------:R-:W2:Y:S04]  /*0730*/  LDS R19, [UR5+-0x20] ;  /* 0xffffe005ff137984 */ /* 0x000ea80008000800 */
[----:B------:R-:W3:Y:S04]  /*0740*/  LDS R27, [UR5+-0x1c] ;  /* 0xffffe405ff1b7984 */ /* 0x000ee80008000800 */
[----:B------:R-:W4:Y:S04]  /*0750*/  LDS R28, [UR5+-0x18] ;  /* 0xffffe805ff1c7984 */ /* 0x000f280008000800 */
[----:B------:R-:W5:Y:S04]  /*0760*/  LDG.E R12, desc[UR36][R6.64] ;  /* 0x00000024060c7981 */ /* 0x000f68000c1e1900 */
[----:B------:R-:W5:Y:S04]  /*0770*/  LDG.E R10, desc[UR36][R6.64+0x4] ;  /* 0x00000424060a7981 */ /* 0x000f68000c1e1900 */
[----:B------:R-:W5:Y:S04]  /*0780*/  LDG.E R16, desc[UR36][R6.64+-0x4] ;  /* 0xfffffc2406107981 */ /* 0x000f68000c1e1900 */
[----:B------:R-:W5:Y:S04]  /*0790*/  LDG.E R11, desc[UR36][R6.64+0x8] ;  /* 0x00000824060b7981 */ /* 0x000f68000c1e1900 */
[----:B------:R-:W5:Y:S04]  /*07a0*/  LDG.E R23, desc[UR36][R6.64+0x1c] ;  /* 0x00001c2406177981 */ /* 0x000f68000c1e1900 */
[----:B------:R-:W-:Y:S01]  /*07b0*/  LDS R29, [UR5+-0x14] ;  /* 0xffffec05ff1d7984 */ /* 0x000fe20008000800 */
[----:B--2---:R-:W-:-:S03]  /*07c0*/  IADD3 R26, PT, PT, R18, R19, RZ ;  /* 0x00000013121a7210 */ /* 0x004fc60007ffe0ff */
[----:B------:R-:W2:Y:S01]  /*07d0*/  LDG.E R18, desc[UR36][R6.64+0xc] ;  /* 0x00000c2406127981 */ /* 0x000ea2000c1e1900 */
[----:B---3--:R-:W-:-:S03]  /*07e0*/  IMAD.IADD R27, R20, 0x1, R27 ;  /* 0x00000001141b7824 */ /* 0x008fc600078e021b */
[----:B------:R-:W3:Y:S01]  /*07f0*/  LDG.E R19, desc[UR36][R6.64+0x10] ;  /* 0x0000102406137981 */ /* 0x000ee2000c1e1900 */
[----:B----4-:R-:W-:-:S03]  /*0800*/  IMAD.IADD R28, R21, 0x1, R28 ;  /* 0x00000001151c7824 */ /* 0x010fc600078e021c */
[----:B------:R-:W4:Y:S04]  /*0810*/  LDG.E R20, desc[UR36][R6.64+0x14] ;  /* 0x0000142406147981 */ /* 0x000f28000c1e1900 */
[----:B------:R0:W4:Y:S04]  /*0820*/  LDG.E R21, desc[UR36][R6.64+0x18] ;  /* 0x0000182406157981 */ /* 0x000128000c1e1900 */
[----:B------:R-:W-:Y:S04]  /*0830*/  STS [UR5+-0x20], R26 ;  /* 0xffffe01aff007988 */ /* 0x000fe80008000805 */
[----:B------:R-:W5:Y:S04]  /*0840*/  LDS R26, [UR5+-0x10] ;  /* 0xfffff005ff1a7984 */ /* 0x000f680008000800 */
[----:B------:R-:W-:Y:S04]  /*0850*/  STS [UR5+-0x1c], R27 ;  /* 0xffffe41bff007988 */ /* 0x000fe80008000805 */
[----:B------:R-:W1:Y:S01]  /*0860*/  LDS R27, [UR5+-0xc] ;  /* 0xfffff405ff1b7984 */ /* 0x000e620008000800 */
[----:B-----5:R-:W-:-:S03]  /*0870*/  IADD3 R13, PT, PT, R13, R26, RZ ;  /* 0x0000001a0d0d7210 */ /* 0x020fc60007ffe0ff */
[----:B------:R-:W5:Y:S01]  /*0880*/  LDS R26, [UR5+-0x8] ;  /* 0xfffff805ff1a7984 */ /* 0x000f620008000800 */
[----:B-1----:R-:W-:-:S03]  /*0890*/  IMAD.IADD R14, R14, 0x1, R27 ;  /* 0x000000010e0e7824 */ /* 0x002fc600078e021b */
[----:B------:R-:W1:Y:S01]  /*08a0*/  LDS R27, [UR5] ;  /* 0x00000005ff1b7984 */ /* 0x000e620008000800 */
[----:B-----5:R-:W-:-:S03]  /*08b0*/  IMAD.IADD R15, R15, 0x1, R26 ;  /* 0x000000010f0f7824 */ /* 0x020fc600078e021a */
[----:B------:R-:W5:Y:S01]  /*08c0*/  LDS R26, [UR5+0x4] ;  /* 0x00000405ff1a7984 */ /* 0x000f620008000800 */
[----:B------:R-:W-:-:S03]  /*08d0*/  IMAD.IADD R17, R17, 0x1, R29 ;  /* 0x0000000111117824 */ /* 0x000fc600078e021d */
[----:B------:R-:W-:Y:S01]  /*08e0*/  STS [UR5+-0x18], R28 ;  /* 0xffffe81cff007988 */ /* 0x000fe20008000805 */
[----:B-1----:R-:W-:-:S03]  /*08f0*/  IADD3 R12, PT, PT, R12, R27, RZ ;  /* 0x0000001b0c0c7210 */ /* 0x002fc60007ffe0ff */
[----:B------:R5:W-:Y:S04]  /*0900*/  STS [UR5+-0x14], R17 ;  /* 0xffffec11ff007988 */ /* 0x000be80008000805 */
[----:B------:R-:W-:Y:S04]  /*0910*/  STS [UR5+-0x10], R13 ;  /* 0xfffff00dff007988 */ /* 0x000fe80008000805 */
[----:B------:R-:W-:Y:S04]  /*0920*/  STS [UR5+-0xc], R14 ;  /* 0xfffff40eff007988 */ /* 0x000fe80008000805 */
[----:B------:R-:W1:Y:S04]  /*0930*/  LDS R29, [UR5+-0x4] ;  /* 0xfffffc05ff1d7984 */ /* 0x000e680008000800 */
[----:B------:R-:W1:Y:S04]  /*0940*/  LDS R28, [UR5+0x8] ;  /* 0x00000805ff1c7984 */ /* 0x000e680008000800 */
[----:B------:R-:W-:Y:S04]  /*0950*/  LDS R13, [UR5+0xc] ;  /* 0x00000c05ff0d7984 */ /* 0x000fe80008000800 */
[----:B------:R-:W-:Y:S04]  /*0960*/  LDS R14, [UR5+0x10] ;  /* 0x00001005ff0e7984 */ /* 0x000fe80008000800 */
[----:B------:R-:W-:Y:S01]  /*0970*/  LDS R27, [UR5+0x14] ;  /* 0x00001405ff1b7984 */ /* 0x000fe20008000800 */
[----:B-----5:R-:W-:-:S03]  /*0980*/  IMAD.IADD R17, R10, 0x1, R26 ;  /* 0x000000010a117824 */ /* 0x020fc600078e021a */
[----:B------:R-:W-:Y:S04]  /*0990*/  LDS R26, [UR5+0x18] ;  /* 0x00001805ff1a7984 */ /* 0x000fe80008000800 */
[----:B------:R-:W5:Y:S01]  /*09a0*/  LDS R10, [UR5+0x1c] ;  /* 0x00001c05ff0a7984 */ /* 0x000f620008000800 */
[----:B------:R-:W-:-:S04]  /*09b0*/  IADD3 R5, PT, PT, R5, 0x10, RZ ;  /* 0x0000001005057810 */ /* 0x000fc80007ffe0ff */
[----:B------:R-:W-:Y:S01]  /*09c0*/  ISETP.NE.AND P3, PT, R5, RZ, PT ;  /* 0x000000ff0500720c */ /* 0x000fe20003f65270 */
[----:B------:R2:W-:Y:S01]  /*09d0*/  STS [UR5+-0x8], R15 ;  /* 0xfffff80fff007988 */ /* 0x0005e20008000805 */
[----:B0-----:R-:W-:Y:S01]  /*09e0*/  IADD3 R6, P4, PT, R6, 0x40, RZ ;  /* 0x0000004006067810 */ /* 0x001fe20007f9e0ff */
[----:B-1----:R-:W-:Y:S02]  /*09f0*/  IMAD.IADD R16, R16, 0x1, R29 ;  /* 0x0000000110107824 */ /* 0x002fe400078e021d */
[----:B------:R-:W-:-:S03]  /*0a00*/  IMAD.IADD R11, R11, 0x1, R28 ;  /* 0x000000010b0b7824 */ /* 0x000fc600078e021c */
[----:B------:R0:W-:Y:S04]  /*0a10*/  STS [UR5+-0x4], R16 ;  /* 0xfffffc10ff007988 */ /* 0x0001e80008000805 */
[----:B------:R0:W-:Y:S04]  /*0a20*/  STS [UR5], R12 ;  /* 0x0000000cff007988 */ /* 0x0001e80008000805 */
[----:B------:R0:W-:Y:S04]  /*0a30*/  STS [UR5+0x4], R17 ;  /* 0x00000411ff007988 */ /* 0x0001e80008000805 */
[----:B------:R0:W-:Y:S01]  /*0a40*/  STS [UR5+0x8], R11 ;  /* 0x0000080bff007988 */ /* 0x0001e20008000805 */
[----:B-----5:R-:W-:-:S05]  /*0a50*/  IMAD.IADD R10, R23, 0x1, R10 ;  /* 0x00000001170a7824 */ /* 0x020fca00078e020a */
[----:B------:R0:W-:Y:S01]  /*0a60*/  STS [UR5+0x1c], R10 ;  /* 0x00001c0aff007988 */ /* 0x0001e20008000805 */
[----:B------:R-:W-:Y:S02]  /*0a70*/  IMAD.X R7, RZ, RZ, R7, P4 ;  /* 0x000000ffff077224 */ /* 0x000fe400020e0607 */
[----:B--2---:R-:W-:Y:S01]  /*0a80*/  IMAD.IADD R18, R18, 0x1, R13 ;  /* 0x0000000112127824 */ /* 0x004fe200078e020d */
[----:B---3--:R-:W-:Y:S01]  /*0a90*/  IADD3 R14, PT, PT, R19, R14, RZ ;  /* 0x0000000e130e7210 */ /* 0x008fe20007ffe0ff */
[----:B----4-:R-:W-:Y:S02]  /*0aa0*/  IMAD.IADD R20, R20, 0x1, R27 ;  /* 0x0000000114147824 */ /* 0x010fe400078e021b */
[----:B------:R-:W-:Y:S01]  /*0ab0*/  IMAD.IADD R21, R21, 0x1, R26 ;  /* 0x0000000115157824 */ /* 0x000fe200078e021a */
[----:B------:R0:W-:Y:S04]  /*0ac0*/  STS [UR5+0xc], R18 ;  /* 0x00000c12ff007988 */ /* 0x0001e80008000805 */
[----:B------:R0:W-:Y:S04]  /*0ad0*/  STS [UR5+0x10], R14 ;  /* 0x0000100eff007988 */ /* 0x0001e80008000805 */
[----:B------:R0:W-:Y:S04]  /*0ae0*/  STS [UR5+0x14], R20 ;  /* 0x00001414ff007988 */ /* 0x0001e80008000805 */
[----:B------:R0:W-:Y:S01]  /*0af0*/  STS [UR5+0x18], R21 ;  /* 0x00001815ff007988 */ /* 0x0001e20008000805 */
[----:B------:R-:W-:Y:S01]  /*0b00*/  UIADD3 UR5, UPT, UPT, UR5, 0x40, URZ ;  /* 0x0000004005057890 */ /* 0x000fe2000fffe0ff */
[----:B------:R-:W-:Y:S11]  /*0b10*/  @P3 BRA `(.L_x_8) ;  /* 0xfffffff800e83947 */ /* 0x000ff6000383ffff */
[----:B0-----:R-:W-:-:S07]  /*0b20*/  IMAD.MOV.U32 R10, RZ, RZ, R0 ;  /* 0x000000ffff0a7224 */ /* 0x001fce00078e0000 */
.L_x_7:
[----:B------:R-:W-:-:S13]  /*0b30*/  ISETP.NE.AND P3, PT, R24, RZ, PT ;  /* 0x000000ff1800720c */ /* 0x000fda0003f65270 */
[----:B------:R-:W-:Y:S05]  /*0b40*/  @!P3 BRA `(.L_x_9) ;  /* 0x0000000400acb947 */ /* 0x000fea0003800000 */
[----:B------:R-:W-:Y:S01]  /*0b50*/  ISETP.NE.AND P3, PT, R25, RZ, PT ;  /* 0x000000ff1900720c */ /* 0x000fe20003f65270 */
[----:B------:R-:W-:-:S12]  /*0b60*/  @!P2 BRA `(.L_x_10) ;  /* 0x0000000000b4a947 */ /* 0x000fd80003800000 */
[----:B------:R-:W0:Y:S01]  /*0b70*/  LDC.64 R18, c[0x0][0x388] ;  /* 0x0000e200ff127b82 */ /* 0x000e220000000a00 */
[----:B------:R-:W-:-:S07]  /*0b80*/  IMAD.IADD R5, R9, 0x1, R10 ;  /* 0x0000000109057824 */ /* 0x000fce00078e020a */
[----:B------:R-:W1:Y:S01]  /*0b90*/  LDC.64 R6, c[0x0][0x388] ;  /* 0x0000e200ff067b82 */ /* 0x000e620000000a00 */
[----:B0-----:R-:W-:-:S06]  /*0ba0*/  IMAD.WIDE.U32 R18, R5, 0x4, R18 ;  /* 0x0000000405127825 */ /* 0x001fcc00078e0012 */
[----:B------:R0:W2:Y:S01]  /*0bb0*/  LDG.E R18, desc[UR36][R18.64] ;  /* 0x0000002412127981 */ /* 0x0000a2000c1e1900 */
[----:B------:R-:W-:-:S04]  /*0bc0*/  IADD3 R5, P4, PT, R9, R10, RZ ;  /* 0x0000000a09057210 */ /* 0x000fc80007f9e0ff */
[----:B------:R-:W-:Y:S02]  /*0bd0*/  IADD3.X R12, PT, PT, RZ, RZ, RZ, P4, !PT ;  /* 0x000000ffff0c7210 */ /* 0x000fe400027fe4ff */
[----:B-1----:R-:W-:-:S04]  /*0be0*/  LEA R6, P4, R5, R6, 0x2 ;  /* 0x0000000605067211 */ /* 0x002fc800078810ff */
[----:B------:R-:W-:-:S05]  /*0bf0*/  LEA.HI.X R7, R5, R7, R12, 0x2, P4 ;  /* 0x0000000705077211 */ /* 0x000fca00020f140c */
[----:B------:R-:W3:Y:S04]  /*0c00*/  LDG.E R17, desc[UR36][R6.64+0x4] ;  /* 0x0000042406117981 */ /* 0x000ee8000c1e1900 */
[----:B------:R-:W4:Y:S04]  /*0c10*/  LDG.E R16, desc[UR36][R6.64+0x8] ;  /* 0x0000082406107981 */ /* 0x000f28000c1e1900 */
[----:B------:R-:W5:Y:S04]  /*0c20*/  LDG.E R15, desc[UR36][R6.64+0xc] ;  /* 0x00000c24060f7981 */ /* 0x000f68000c1e1900 */
[----:B------:R-:W5:Y:S04]  /*0c30*/  LDG.E R12, desc[UR36][R6.64+0x10] ;  /* 0x00001024060c7981 */ /* 0x000f68000c1e1900 */
[----:B------:R-:W5:Y:S04]  /*0c40*/  LDG.E R11, desc[UR36][R6.64+0x14] ;  /* 0x00001424060b7981 */ /* 0x000f68000c1e1900 */
[----:B------:R-:W5:Y:S04]  /*0c50*/  LDG.E R5, desc[UR36][R6.64+0x18] ;  /* 0x0000182406057981 */ /* 0x000f68000c1e1900 */
[----:B------:R1:W5:Y:S01]  /*0c60*/  LDG.E R14, desc[UR36][R6.64+0x1c] ;  /* 0x00001c24060e7981 */ /* 0x000362000c1e1900 */
[----:B------:R-:W-:Y:S01]  /*0c70*/  MOV R13, 0x400 ;  /* 0x00000400000d7802 */ /* 0x000fe20000000f00 */
[----:B------:R-:W0:Y:S03]  /*0c80*/  S2R R20, SR_CgaCtaId ;  /* 0x0000000000147919 */ /* 0x000e260000008800 */
[----:B0-----:R-:W-:-:S05]  /*0c90*/  LEA R13, R20, R13, 0x18 ;  /* 0x0000000d140d7211 */ /* 0x001fca00078ec0ff */
[C---:B------:R-:W-:Y:S02]  /*0ca0*/  IMAD R13, R10.reuse, 0x4, R13 ;  /* 0x000000040a0d7824 */ /* 0x040fe400078e020d */
[----:B------:R-:W-:-:S03]  /*0cb0*/  VIADD R10, R10, 0x8 ;  /* 0x000000080a0a7836 */ /* 0x000fc60000000000 */
[----:B------:R-:W2:Y:S04]  /*0cc0*/  LDS R19, [R13] ;  /* 0x000000000d137984 */ /* 0x000ea80000000800 */
[----:B------:R-:W3:Y:S04]  /*0cd0*/  LDS R26, [R13+0x4] ;  /* 0x000004000d1a7984 */ /* 0x000ee80000000800 */
[----:B------:R-:W4:Y:S04]  /*0ce0*/  LDS R21, [R13+0x8] ;  /* 0x000008000d157984 */ /* 0x000f280000000800 */
[----:B------:R-:W5:Y:S04]  /*0cf0*/  LDS R28, [R13+0xc] ;  /* 0x00000c000d1c7984 */ /* 0x000f680000000800 */
[----:B-1----:R-:W0:Y:S04]  /*0d00*/  LDS R6, [R13+0x18] ;  /* 0x000018000d067984 */ /* 0x002e280000000800 */
[----:B------:R-:W1:Y:S01]  /*0d10*/  LDS R7, [R13+0x1c] ;  /* 0x00001c000d077984 */ /* 0x000e620000000800 */
[----:B--2---:R-:W-:-:S03]  /*0d20*/  IMAD.IADD R20, R18, 0x1, R19 ;  /* 0x0000000112147824 */ /* 0x004fc600078e0213 */
[----:B------:R-:W2:Y:S04]  /*0d30*/  LDS R19, [R13+0x10] ;  /* 0x000010000d137984 */ /* 0x000ea80000000800 */
[----:B------:R-:W2:Y:S04]  /*0d40*/  LDS R18, [R13+0x14] ;  /* 0x000014000d127984 */ /* 0x000ea80000000800 */
[----:B------:R0:W-:Y:S01]  /*0d50*/  STS [R13], R20 ;  /* 0x000000140d007388 */ /* 0x0001e20000000800 */
[----:B---3--:R-:W-:Y:S01]  /*0d60*/  IMAD.IADD R26, R17, 0x1, R26 ;  /* 0x00000001111a7824 */ /* 0x008fe200078e021a */
[----:B----4-:R-:W-:-:S04]  /*0d70*/  IADD3 R16, PT, PT, R16, R21, RZ ;  /* 0x0000001510107210 */ /* 0x010fc80007ffe0ff */
[----:B------:R3:W-:Y:S01]  /*0d80*/  STS [R13+0x4], R26 ;  /* 0x0000041a0d007388 */ /* 0x0007e20000000800 */
[----:B-----5:R-:W-:-:S03]  /*0d90*/  IMAD.IADD R28, R15, 0x1, R28 ;  /* 0x000000010f1c7824 */ /* 0x020fc600078e021c */
[----:B------:R3:W-:Y:S04]  /*0da0*/  STS [R13+0x8], R16 ;  /* 0x000008100d007388 */ /* 0x0007e80000000800 */
[----:B------:R3:W-:Y:S01]  /*0db0*/  STS [R13+0xc], R28 ;  /* 0x00000c1c0d007388 */ /* 0x0007e20000000800 */
[----:B0-----:R-:W-:Y:S01]  /*0dc0*/  IADD3 R6, PT, PT, R5, R6, RZ ;  /* 0x0000000605067210 */ /* 0x001fe20007ffe0ff */
[----:B-1----:R-:W-:-:S04]  /*0dd0*/  IMAD.IADD R14, R14, 0x1, R7 ;  /* 0x000000010e0e7824 */ /* 0x002fc800078e0207 */
[----:B------:R3:W-:Y:S01]  /*0de0*/  STS [R13+0x18], R6 ;  /* 0x000018060d007388 */ /* 0x0007e20000000800 */
[----:B--2---:R-:W-:-:S03]  /*0df0*/  IMAD.IADD R12, R12, 0x1, R19 ;  /* 0x000000010c0c7824 */ /* 0x004fc600078e0213 */
[----:B------:R3:W-:Y:S01]  /*0e00*/  STS [R13+0x1c], R14 ;  /* 0x00001c0e0d007388 */ /* 0x0007e20000000800 */
[----:B------:R-:W-:-:S03]  /*0e10*/  IMAD.IADD R18, R11, 0x1, R18 ;  /* 0x000000010b127824 */ /* 0x000fc600078e0212 */
[----:B------:R3:W-:Y:S04]  /*0e20*/  STS [R13+0x10], R12 ;  /* 0x0000100c0d007388 */ /* 0x0007e80000000800 */
[----:B------:R3:W-:Y:S02]  /*0e30*/  STS [R13+0x14], R18 ;  /* 0x000014120d007388 */ /* 0x0007e40000000800 */
.L_x_10:
[----:B------:R-:W-:Y:S05]  /*0e40*/  @!P3 BRA `(.L_x_9) ;  /* 0x0000000000ecb947 */ /* 0x000fea0003800000 */
[----:B------:R-:W-:Y:S01]  /*0e50*/  ISETP.NE.AND P3, PT, R3, RZ, PT ;  /* 0x000000ff0300720c */ /* 0x000fe20003f65270 */
[----:B------:R-:W-:-:S12]  /*0e60*/  @!P1 BRA `(.L_x_11) ;  /* 0x0000000000749947 */ /* 0x000fd80003800000 */
[----:B---3--:R-:W0:Y:S01]  /*0e70*/  LDC.64 R6, c[0x0][0x388] ;  /* 0x0000e200ff067b82 */ /* 0x008e220000000a00 */
[C---:B------:R-:W-:Y:S01]  /*0e80*/  IADD3 R11, P4, PT, R9.reuse, R10, RZ ;  /* 0x0000000a090b7210 */ /* 0x040fe20007f9e0ff */
[----:B------:R-:W-:-:S03]  /*0e90*/  IMAD.IADD R5, R9, 0x1, R10 ;  /* 0x0000000109057824 */ /* 0x000fc600078e020a */
[----:B------:R-:W-:-:S03]  /*0ea0*/  IADD3.X R14, PT, PT, RZ, RZ, RZ, P4, !PT ;  /* 0x000000ffff0e7210 */ /* 0x000fc600027fe4ff */
[----:B------:R-:W1:Y:S01]  /*0eb0*/  LDC.64 R12, c[0x0][0x388] ;  /* 0x0000e200ff0c7b82 */ /* 0x000e620000000a00 */
[----:B0-----:R-:W-:-:S04]  /*0ec0*/  LEA R6, P4, R11, R6, 0x2 ;  /* 0x000000060b067211 */ /* 0x001fc800078810ff */
[----:B------:R-:W-:Y:S01]  /*0ed0*/  LEA.HI.X R7, R11, R7, R14, 0x2, P4 ;  /* 0x000000070b077211 */ /* 0x000fe200020f140e */
[----:B-1----:R-:W-:-:S04]  /*0ee0*/  IMAD.WIDE.U32 R12, R5, 0x4, R12 ;  /* 0x00000004050c7825 */ /* 0x002fc800078e000c */
[----:B------:R-:W2:Y:S04]  /*0ef0*/  LDG.E R20, desc[UR36][R6.64+0x4] ;  /* 0x0000042406147981 */ /* 0x000ea8000c1e1900 */
[----:B------:R0:W3:Y:S04]  /*0f00*/  LDG.E R16, desc[UR36][R12.64] ;  /* 0x000000240c107981 */ /* 0x0000e8000c1e1900 */
[----:B------:R-:W4:Y:S04]  /*0f10*/  LDG.E R15, desc[UR36][R6.64+0x8] ;  /* 0x00000824060f7981 */ /* 0x000f28000c1e1900 */
[----:B------:R4:W5:Y:S01]  /*0f20*/  LDG.E R17, desc[UR36][R6.64+0xc] ;  /* 0x00000c2406117981 */ /* 0x000962000c1e1900 */
[----:B------:R-:W1:Y:S01]  /*0f30*/  S2R R14, SR_CgaCtaId ;  /* 0x00000000000e7919 */ /* 0x000e620000008800 */
[----:B------:R-:W-:-:S04]  /*0f40*/  MOV R5, 0x400 ;  /* 0x0000040000057802 */ /* 0x000fc80000000f00 */
[----:B-1----:R-:W-:-:S05]  /*0f50*/  LEA R5, R14, R5, 0x18 ;  /* 0x000000050e057211 */ /* 0x002fca00078ec0ff */
[----:B------:R-:W-:-:S05]  /*0f60*/  IMAD R18, R10, 0x4, R5 ;  /* 0x000000040a127824 */ /* 0x000fca00078e0205 */
[----:B------:R-:W-:Y:S04]  /*0f70*/  LDS R5, [R18] ;  /* 0x0000000012057984 */ /* 0x000fe80000000800 */
[----:B------:R-:W2:Y:S04]  /*0f80*/  LDS R11, [R18+0x4] ;  /* 0x00000400120b7984 */ /* 0x000ea80000000800 */
[----:B------:R-:W4:Y:S04]  /*0f90*/  LDS R14, [R18+0x8] ;  /* 0x00000800120e7984 */ /* 0x000f280000000800 */
[----:B0-----:R-:W5:Y:S01]  /*0fa0*/  LDS R12, [R18+0xc] ;  /* 0x00000c00120c7984 */ /* 0x001f620000000800 */
[----:B------:R-:W-:-:S02]  /*0fb0*/  VIADD R10, R10, 0x4 ;  /* 0x000000040a0a7836 */ /* 0x000fc40000000000 */
[----:B--2---:R-:W-:Y:S02]  /*0fc0*/  IMAD.IADD R11, R20, 0x1, R11 ;  /* 0x00000001140b7824 */ /* 0x004fe400078e020b */
[----:B---3--:R-:W-:Y:S01]  /*0fd0*/  IMAD.IADD R5, R16, 0x1, R5 ;  /* 0x0000000110057824 */ /* 0x008fe200078e0205 */
[----:B----4-:R-:W-:Y:S01]  /*0fe0*/  IADD3 R6, PT, PT, R15, R14, RZ ;  /* 0x0000000e0f067210 */ /* 0x010fe20007ffe0ff */
[----:B-----5:R-:W-:-:S03]  /*0ff0*/  IMAD.IADD R7, R17, 0x1, R12 ;  /* 0x0000000111077824 */ /* 0x020fc600078e020c */
[----:B------:R0:W-:Y:S04]  /*1000*/  STS [R18], R5 ;  /* 0x0000000512007388 */ /* 0x0001e80000000800 */
[----:B------:R0:W-:Y:S04]  /*1010*/  STS [R18+0x4], R11 ;  /* 0x0000040b12007388 */ /* 0x0001e80000000800 */
[----:B------:R0:W-:Y:S04]  /*1020*/  STS [R18+0x8], R6 ;  /* 0x0000080612007388 */ /* 0x0001e80000000800 */
[----:B------:R0:W-:Y:S02]  /*1030*/  STS [R18+0xc], R7 ;  /* 0x00000c0712007388 */ /* 0x0001e40000000800 */
.L_x_11:
[----:B------:R-:W-:Y:S05]  /*1040*/  @!P3 BRA `(.L_x_9) ;  /* 0x00000000006cb947 */ /* 0x000fea0003800000 */
[----:B0--3--:R-:W0:Y:S01]  /*1050*/  LDC.64 R6, c[0x0][0x388] ;  /* 0x0000e200ff067b82 */ /* 0x009e220000000a00 */
[----:B------:R-:W-:-:S04]  /*1060*/  IMAD.IADD R5, R9, 0x1, R10 ;  /* 0x0000000109057824 */ /* 0x000fc800078e020a */
[----:B0-----:R-:W-:-:S06]  /*1070*/  IMAD.WIDE.U32 R6, R5, 0x4, R6 ;  /* 0x0000000405067825 */ /* 0x001fcc00078e0006 */
[----:B------:R-:W2:Y:S01]  /*1080*/  LDG.E R6, desc[UR36][R6.64] ;  /* 0x0000002406067981 */ /* 0x000ea2000c1e1900 */
[----:B------:R-:W-:Y:S02]  /*1090*/  MOV R5, 0x400 ;  /* 0x0000040000057802 */ /* 0x000fe40000000f00 */
[----:B------:R-:W-:Y:S01]  /*10a0*/  ISETP.NE.AND P3, PT, R3, 0x1, PT ;  /* 0x000000010300780c */ /* 0x000fe20003f65270 */
[----:B------:R-:W0:Y:S02]  /*10b0*/  S2R R12, SR_CgaCtaId ;  /* 0x00000000000c7919 */ /* 0x000e240000008800 */
[----:B0-----:R-:W-:-:S04]  /*10c0*/  LEA R5, R12, R5, 0x18 ;  /* 0x000000050c057211 */ /* 0x001fc800078ec0ff */
[----:B------:R-:W-:-:S05]  /*10d0*/  LEA R12, R10, R5, 0x2 ;  /* 0x000000050a0c7211 */ /* 0x000fca00078e10ff */
[----:B------:R-:W2:Y:S02]  /*10e0*/  LDS R5, [R12] ;  /* 0x000000000c057984 */ /* 0x000ea40000000800 */
[----:B--2---:R-:W-:-:S05]  /*10f0*/  IMAD.IADD R5, R6, 0x1, R5 ;  /* 0x0000000106057824 */ /* 0x004fca00078e0205 */
[----:B------:R1:W-:Y:S01]  /*1100*/  STS [R12], R5 ;  /* 0x000000050c007388 */ /* 0x0003e20000000800 */
[----:B------:R-:W-:Y:S05]  /*1110*/  @!P3 BRA `(.L_x_9) ;  /* 0x000000000038b947 */ /* 0x000fea0003800000 */
[----:B------:R-:W0:Y:S01]  /*1120*/  LDC.64 R6, c[0x0][0x388] ;  /* 0x0000e200ff067b82 */ /* 0x000e220000000a00 */
[----:B------:R-:W-:Y:S02]  /*1130*/  IADD3 R9, P4, PT, R9, R10, RZ ;  /* 0x0000000a09097210 */ /* 0x000fe40007f9e0ff */
[----:B------:R-:W-:-:S03]  /*1140*/  ISETP.NE.AND P3, PT, R3, 0x2, PT ;  /* 0x000000020300780c */ /* 0x000fc60003f65270 */
[----:B------:R-:W-:-:S10]  /*1150*/  IMAD.X R10, RZ, RZ, RZ, P4 ;  /* 0x000000ffff0a7224 */ /* 0x000fd400020e06ff */
[----:B------:R-:W-:Y:S01]  /*1160*/  @P3 LDS R14, [R12+0x8] ;  /* 0x000008000c0e3984 */ /* 0x000fe20000000800 */
[----:B0-----:R-:W-:-:S04]  /*1170*/  LEA R6, P4, R9, R6, 0x2 ;  /* 0x0000000609067211 */ /* 0x001fc800078810ff */
[----:B------:R-:W-:Y:S02]  /*1180*/  LEA.HI.X R7, R9, R7, R10, 0x2, P4 ;  /* 0x0000000709077211 */ /* 0x000fe400020f140a */
[----:B------:R-:W0:Y:S04]  /*1190*/  LDS R10, [R12+0x4] ;  /* 0x000004000c0a7984 */ /* 0x000e280000000800 */
[----:B-1----:R-:W0:Y:S04]  /*11a0*/  LDG.E R5, desc[UR36][R6.64+0x4] ;  /* 0x0000042406057981 */ /* 0x002e28000c1e1900 */
[----:B------:R-:W2:Y:S01]  /*11b0*/  @P3 LDG.E R9, desc[UR36][R6.64+0x8] ;  /* 0x0000082406093981 */ /* 0x000ea2000c1e1900 */
[----:B0-----:R-:W-:Y:S01]  /*11c0*/  IMAD.IADD R5, R5, 0x1, R10 ;  /* 0x0000000105057824 */ /* 0x001fe200078e020a */
[----:B--2---:R-:W-:-:S04]  /*11d0*/  @P3 IADD3 R9, PT, PT, R9, R14, RZ ;  /* 0x0000000e09093210 */ /* 0x004fc80007ffe0ff */
[----:B------:R2:W-:Y:S04]  /*11e0*/  STS [R12+0x4], R5 ;  /* 0x000004050c007388 */ /* 0x0005e80000000800 */
[----:B------:R2:W-:Y:S02]  /*11f0*/  @P3 STS [R12+0x8], R9 ;  /* 0x000008090c003388 */ /* 0x0005e40000000800 */
.L_x_9:
[----:B------:R-:W-:Y:S05]  /*1200*/  @P0 BRA `(.L_x_12) ;  /* 0xfffffff000e80947 */ /* 0x000fea000383ffff */
.L_x_6:
[----:B0--3--:R-:W-:Y:S01]  /*1210*/  MOV R18, 0x0 ;  /* 0x0000000000127802 */ /* 0x009fe20000000f00 */
[----:B------:R-:W0:Y:S01]  /*1220*/  LDCU.64 UR4, c[0x4][0x8] ;  /* 0x01000100ff0477ac */ /* 0x000e220008000a00 */
[----:B------:R-:W-:Y:S02]  /*1230*/  ISETP.GE.AND P0, PT, R4, 0x1, PT ;  /* 0x000000010400780c */ /* 0x000fe40003f06270 */
[----:B------:R-:W-:Y:S01]  /*1240*/  CS2R R6, SRZ ;  /* 0x0000000000067805 */ /* 0x000fe2000001ff00 */
[----:B--2---:R2:W3:Y:S01]  /*1250*/  LDC.64 R8, c[0x4][R18] ;  /* 0x0100000012087b82 */ /* 0x0044e20000000a00 */
[----:B------:R-:W-:Y:S01]  /*1260*/  P2R R19, PR, RZ, 0x1 ;  /* 0x00000001ff137803 */ /* 0x000fe20000000000 */
[----:B0-----:R-:W-:Y:S02]  /*1270*/  IMAD.U32 R4, RZ, RZ, UR4 ;  /* 0x00000004ff047e24 */ /* 0x001fe4000f8e00ff */
[----:B-12---:R-:W-:-:S07]  /*1280*/  IMAD.U32 R5, RZ, RZ, UR5 ;  /* 0x00000005ff057e24 */ /* 0x006fce000f8e00ff */
[----:B------:R-:W-:-:S07]  /*1290*/  LEPC R20, `(.L_x_13) ;  /* 0x000000001014794e */ /* 0x000fce0000000000 */
[----:B---3--:R-:W-:Y:S05]  /*12a0*/  CALL.ABS.NOINC R8 ;  /* 0x0000000008007343 */ /* 0x008fea0003c00000 */
.L_x_13:
[----:B------:R-:W-:Y:S01]  /*12b0*/  IMAD.MOV.U32 R0, RZ, RZ, 0x1 ;  /* 0x00000001ff007424 */ /* 0x000fe200078e00ff */
[----:B------:R0:W1:Y:S01]  /*12c0*/  LDC.64 R8, c[0x4][R18] ;  /* 0x0100000012087b82 */ /* 0x0000620000000a00 */
[----:B------:R-:W2:Y:S01]  /*12d0*/  LDCU.64 UR4, c[0x4][0x10] ;  /* 0x01000200ff0477ac */ /* 0x000ea20008000a00 */
[----:B------:R-:W-:Y:S02]  /*12e0*/  IMAD.MOV.U32 R6, RZ, RZ, R22 ;  /* 0x000000ffff067224 */ /* 0x000fe400078e0016 */
[----:B------:R0:W-:Y:S01]  /*12f0*/  STL [R1], R0 ;  /* 0x0000000001007387 */ /* 0x0001e20000100800 */
[----:B------:R-:W-:Y:S01]  /*1300*/  IMAD.MOV.U32 R7, RZ, RZ, R2 ;  /* 0x000000ffff077224 */ /* 0x000fe200078e0002 */
[----:B--2---:R-:W-:Y:S01]  /*1310*/  MOV R4, UR4 ;  /* 0x0000000400047c02 */ /* 0x004fe20008000f00 */
[----:B0-----:R-:W-:-:S07]  /*1320*/  IMAD.U32 R5, RZ, RZ, UR5 ;  /* 0x00000005ff057e24 */ /* 0x001fce000f8e00ff */
[----:B------:R-:W-:-:S07]  /*1330*/  LEPC R20, `(.L_x_14) ;  /* 0x000000001014794e */ /* 0x000fce0000000000 */
[----:B-1----:R-:W-:Y:S05]  /*1340*/  CALL.ABS.NOINC R8 ;  /* 0x0000000008007343 */ /* 0x002fea0003c00000 */
.L_x_14:
[----:B------:R-:W0:Y:S01]  /*1350*/  LDC.64 R8, c[0x0][0x388] ;  /* 0x0000e200ff087b82 */ /* 0x000e220000000a00 */
[----:B------:R-:W1:Y:S01]  /*1360*/  LDCU.64 UR4, c[0x4][0x18] ;  /* 0x01000300ff0477ac */ /* 0x000e620008000a00 */
[----:B0-----:R-:W2:Y:S06]  /*1370*/  LDG.E R8, desc[UR36][R8.64] ;  /* 0x0000002408087981 */ /* 0x001eac000c1e1900 */
[----:B------:R0:W3:Y:S01]  /*1380*/  LDC.64 R10, c[0x4][R18] ;  /* 0x01000000120a7b82 */ /* 0x0000e20000000a00 */
[----:B-1----:R-:W-:Y:S01]  /*1390*/  MOV R4, UR4 ;  /* 0x0000000400047c02 */ /* 0x002fe20008000f00 */
[----:B------:R-:W-:-:S02]  /*13a0*/  IMAD.U32 R5, RZ, RZ, UR5 ;  /* 0x00000005ff057e24 */ /* 0x000fc4000f8e00ff */
[----:B------:R-:W-:Y:S02]  /*13b0*/  IMAD.MOV.U32 R6, RZ, RZ, R22 ;  /* 0x000000ffff067224 */ /* 0x000fe400078e0016 */
[----:B------:R-:W-:Y:S01]  /*13c0*/  IMAD.MOV.U32 R7, RZ, RZ, R2 ;  /* 0x000000ffff077224 */ /* 0x000fe200078e0002 */
[----:B--23--:R0:W-:Y:S06]  /*13d0*/  STL [R1], R8 ;  /* 0x0000000801007387 */ /* 0x00c1ec0000100800 */
[----:B------:R-:W-:-:S07]  /*13e0*/  LEPC R20, `(.L_x_15) ;  /* 0x000000001014794e */ /* 0x000fce0000000000 */
[----:B0-----:R-:W-:Y:S05]  /*13f0*/  CALL.ABS.NOINC R10 ;  /* 0x000000000a007343 */ /* 0x001fea0003c00000 */
.L_x_15:
        /* <DEDUP_REMOVED lines=11> */
.L_x_16:
        /* <DEDUP_REMOVED lines=11> */
.L_x_17:
        /* <DEDUP_REMOVED lines=11> */
.L_x_18:
        /* <DEDUP_REMOVED lines=11> */
.L_x_19:
        /* <DEDUP_REMOVED lines=11> */
.L_x_20:
        /* <DEDUP_REMOVED lines=11> */
.L_x_21:
        /* <DEDUP_REMOVED lines=11> */
.L_x_22:
        /* <DEDUP_REMOVED lines=11> */
.L_x_23:
        /* <DEDUP_REMOVED lines=11> */
.L_x_24:
[----:B------:R0:W1:Y:S01]  /*1a30*/  LDC.64 R8, c[0x4][R18] ;  /* 0x0100000012087b82 */ /* 0x0000620000000a00 */
[----:B------:R-:W2:Y:S01]  /*1a40*/  LDCU.64 UR4, c[0x4][0x20] ;  /* 0x01000400ff0477ac */ /* 0x000ea20008000a00 */
[----:B------:R-:W-:Y:S02]  /*1a50*/  CS2R R6, SRZ ;  /* 0x0000000000067805 */ /* 0x000fe4000001ff00 */
[----:B--2---:R-:W-:Y:S01]  /*1a60*/  MOV R4, UR4 ;  /* 0x0000000400047c02 */ /* 0x004fe20008000f00 */
[----:B0-----:R-:W-:-:S07]  /*1a70*/  IMAD.U32 R5, RZ, RZ, UR5 ;  /* 0x00000005ff057e24 */ /* 0x001fce000f8e00ff */
[----:B------:R-:W-:-:S07]  /*1a80*/  LEPC R20, `(.L_x_25) ;  /* 0x000000001014794e */ /* 0x000fce0000000000 */
[----:B-1----:R-:W-:Y:S05]  /*1a90*/  CALL.ABS.NOINC R8 ;  /* 0x0000000008007343 */ /* 0x002fea0003c00000 */
.L_x_25:
[----:B------:R-:W-:Y:S01]  /*1aa0*/  IMAD.MOV.U32 R0, RZ, RZ, 0x2 ;  /* 0x00000002ff007424 */ /* 0x000fe200078e00ff */
[----:B------:R0:W1:Y:S01]  /*1ab0*/  LDC.64 R8, c[0x4][R18] ;  /* 0x0100000012087b82 */ /* 0x0000620000000a00 */
[----:B------:R-:W2:Y:S01]  /*1ac0*/  LDCU.64 UR4, c[0x4][0x10] ;  /* 0x01000200ff0477ac */ /* 0x000ea20008000a00 */
[----:B------:R-:W-:Y:S02]  /*1ad0*/  IMAD.MOV.U32 R6, RZ, RZ, R22 ;  /* 0x000000ffff067224 */ /* 0x000fe400078e0016 */
[----:B------:R0:W-:Y:S01]  /*1ae0*/  STL [R1], R0 ;  /* 0x0000000001007387 */ /* 0x0001e20000100800 */
[----:B------:R-:W-:Y:S02]  /*1af0*/  IMAD.MOV.U32 R7, RZ, RZ, R2 ;  /* 0x000000ffff077224 */ /* 0x000fe400078e0002 */
[----:B--2---:R-:W-:Y:S01]  /*1b00*/  IMAD.U32 R4, RZ, RZ, UR4 ;  /* 0x00000004ff047e24 */ /* 0x004fe2000f8e00ff */
[----:B0-----:R-:W-:-:S07]  /*1b10*/  MOV R5, UR5 ;  /* 0x0000000500057c02 */ /* 0x001fce0008000f00 */
[----:B------:R-:W-:-:S07]  /*1b20*/  LEPC R20, `(.L_x_26) ;  /* 0x000000001014794e */ /* 0x000fce0000000000 */
[----:B-1----:R-:W-:Y:S05]  /*1b30*/  CALL.ABS.NOINC R8 ;  /* 0x0000000008007343 */ /* 0x002fea0003c00000 */
.L_x_26:
[----:B------:R-:W0:Y:S01]  /*1b40*/  LDC R3, c[0x0][0x390] ;  /* 0x0000e400ff037b82 */ /* 0x000e220000000800 */
[----:B------:R-:W1:Y:S07]  /*1b50*/  LDCU.64 UR4, c[0x4][0x18] ;  /* 0x01000300ff0477ac */ /* 0x000e6e0008000a00 */
[----:B------:R-:W0:Y:S02]  /*1b60*/  LDC.64 R16, c[0x0][0x388] ;  /* 0x0000e200ff107b82 */ /* 0x000e240000000a00 */
[----:B0-----:R-:W-:-:S05]  /*1b70*/  IMAD.WIDE R16, R3, 0x4, R16 ;  /* 0x0000000403107825 */ /* 0x001fca00078e0210 */
[----:B------:R-:W2:Y:S01]  /*1b80*/  LDG.E R0, desc[UR36][R16.64] ;  /* 0x0000002410007981 */ /* 0x000ea2000c1e1900 */
[----:B------:R0:W3:Y:S01]  /*1b90*/  LDC.64 R8, c[0x4][R18] ;  /* 0x0100000012087b82 */ /* 0x0000e20000000a00 */
[----:B-1----:R-:W-:Y:S01]  /*1ba0*/  IMAD.U32 R4, RZ, RZ, UR4 ;  /* 0x00000004ff047e24 */ /* 0x002fe2000f8e00ff */
[----:B------:R-:W-:Y:S01]  /*1bb0*/  MOV R5, UR5 ;  /* 0x0000000500057c02 */ /* 0x000fe20008000f00 */
[----:B------:R-:W-:Y:S02]  /*1bc0*/  IMAD.MOV.U32 R6, RZ, RZ, R22 ;  /* 0x000000ffff067224 */ /* 0x000fe400078e0016 */
[----:B------:R-:W-:Y:S01]  /*1bd0*/  IMAD.MOV.U32 R7, RZ, RZ, R2 ;  /* 0x000000ffff077224 */ /* 0x000fe200078e0002 */
[----:B--23--:R0:W-:Y:S06]  /*1be0*/  STL [R1], R0 ;  /* 0x0000000001007387 */ /* 0x00c1ec0000100800 */
[----:B------:R-:W-:-:S07]  /*1bf0*/  LEPC R20, `(.L_x_27) ;  /* 0x000000001014794e */ /* 0x000fce0000000000 */
[----:B0-----:R-:W-:Y:S05]  /*1c00*/  CALL.ABS.NOINC R8 ;  /* 0x0000000008007343 */ /* 0x001fea0003c00000 */
.L_x_27:
[----:B------:R-:W2:Y:S01]  /*1c10*/  LDG.E R0, desc[UR36][R16.64+0x4] ;  /* 0x0000042410007981 */ /* 0x000ea2000c1e1900 */
[----:B------:R0:W1:Y:S01]  /*1c20*/  LDC.64 R8, c[0x4][R18] ;  /* 0x0100000012087b82 */ /* 0x0000620000000a00 */
[----:B------:R-:W3:Y:S01]  /*1c30*/  LDCU.64 UR4, c[0x4][0x18] ;  /* 0x01000300ff0477ac */ /* 0x000ee20008000a00 */
[----:B------:R-:W-:Y:S02]  /*1c40*/  IMAD.MOV.U32 R6, RZ, RZ, R22 ;  /* 0x000000ffff067224 */ /* 0x000fe400078e0016 */
[----:B------:R-:W-:Y:S02]  /*1c50*/  IMAD.MOV.U32 R7, RZ, RZ, R2 ;  /* 0x000000ffff077224 */ /* 0x000fe400078e0002 */
[----:B---3--:R-:W-:Y:S01]  /*1c60*/  IMAD.U32 R4, RZ, RZ, UR4 ;  /* 0x00000004ff047e24 */ /* 0x008fe2000f8e00ff */
[----:B------:R-:W-:Y:S01]  /*1c70*/  MOV R5, UR5 ;  /* 0x0000000500057c02 */ /* 0x000fe20008000f00 */
[----:B-12---:R0:W-:Y:S06]  /*1c80*/  STL [R1], R0 ;  /* 0x0000000001007387 */ /* 0x0061ec0000100800 */
[----:B------:R-:W-:-:S07]  /*1c90*/  LEPC R20, `(.L_x_28) ;  /* 0x000000001014794e */ /* 0x000fce0000000000 */
[----:B0-----:R-:W-:Y:S05]  /*1ca0*/  CALL.ABS.NOINC R8 ;  /* 0x0000000008007343 */ /* 0x001fea0003c00000 */
.L_x_28:
[----:B------:R-:W2:Y:S01]  /*1cb0*/  LDG.E R0, desc[UR36][R16.64+0x8] ;  /* 0x0000082410007981 */ /* 0x000ea2000c1e1900 */
[----:B------:R0:W1:Y:S01]  /*1cc0*/  LDC.64 R8, c[0x4][R18] ;  /* 0x0100000012087b82 */ /* 0x0000620000000a00 */
[----:B------:R-:W3:Y:S01]  /*1cd0*/  LDCU.64 UR4, c[0x4][0x18] ;  /* 0x01000300ff0477ac */ /* 0x000ee20008000a00 */
[----:B------:R-:W-:Y:S01]  /*1ce0*/  IMAD.MOV.U32 R6, RZ, RZ, R22 ;  /* 0x000000ffff067224 */ /* 0x000fe200078e0016 */
[----:B------:R-:W-:Y:S02]  /*1cf0*/  MOV R7, R2 ;  /* 0x0000000200077202 */ /* 0x000fe40000000f00 */
[----:B---3--:R-:W-:Y:S01]  /*1d00*/  MOV R4, UR4 ;  /* 0x0000000400047c02 */ /* 0x008fe20008000f00 */
[----:B------:R-:W-:Y:S01]  /*1d10*/  IMAD.U32 R5, RZ, RZ, UR5 ;  /* 0x00000005ff057e24 */ /* 0x000fe2000f8e00ff */
[----:B-12---:R0:W-:Y:S06]  /*1d20*/  STL [R1], R0 ;  /* 0x0000000001007387 */ /* 0x0061ec0000100800 */
[----:B------:R-:W-:-:S07]  /*1d30*/  LEPC R20, `(.L_x_29) ;  /* 0x000000001014794e */ /* 0x000fce0000000000 */
[----:B0-----:R-:W-:Y:S05]  /*1d40*/  CALL.ABS.NOINC R8 ;  /* 0x0000000008007343 */ /* 0x001fea0003c00000 */
.L_x_29:
[----:B------:R-:W2:Y:S01]  /*1d50*/  LDG.E R0, desc[UR36][R16.64+0xc] ;  /* 0x00000c2410007981 */ /* 0x000ea2000c1e1900 */
[----:B------:R0:W1:Y:S01]  /*1d60*/  LDC.64 R8, c[0x4][R18] ;  /* 0x0100000012087b82 */ /* 0x0000620000000a00 */
[----:B------:R-:W3:Y:S01]  /*1d70*/  LDCU.64 UR4, c[0x4][0x18] ;  /* 0x01000300ff0477ac */ /* 0x000ee20008000a00 */
[----:B------:R-:W-:Y:S01]  /*1d80*/  MOV R6, R22 ;  /* 0x0000001600067202 */ /* 0x000fe20000000f00 */
[----:B------:R-:W-:Y:S02]  /*1d90*/  IMAD.MOV.U32 R7, RZ, RZ, R2 ;  /* 0x000000ffff077224 */ /* 0x000fe400078e0002 */
[----:B---3--:R-:W-:Y:S02]  /*1da0*/  IMAD.U32 R4, RZ, RZ, UR4 ;  /* 0x00000004ff047e24 */ /* 0x008fe4000f8e00ff */
[----:B------:R-:W-:Y:S01]  /*1db0*/  IMAD.U32 R5, RZ, RZ, UR5 ;  /* 0x00000005ff057e24 */ /* 0x000fe2000f8e00ff */
[----:B-12---:R0:W-:Y:S06]  /*1dc0*/  STL [R1], R0 ;  /* 0x0000000001007387 */ /* 0x0061ec0000100800 */
[----:B------:R-:W-:-:S07]  /*1dd0*/  LEPC R20, `(.L_x_30) ;  /* 0x000000001014794e */ /* 0x000fce0000000000 */
[----:B0-----:R-:W-:Y:S05]  /*1de0*/  CALL.ABS.NOINC R8 ;  /* 0x0000000008007343 */ /* 0x001fea0003c00000 */
.L_x_30:
        /* <DEDUP_REMOVED lines=10> */
.L_x_31:
        /* <DEDUP_REMOVED lines=10> */
.L_x_32:
        /* <DEDUP_REMOVED lines=10> */
.L_x_33:
        /* <DEDUP_REMOVED lines=10> */
.L_x_34:
        /* <DEDUP_REMOVED lines=10> */
.L_x_35:
        /* <DEDUP_REMOVED lines=10> */
.L_x_36:
[----:B------:R0:W1:Y:S01]  /*21b0*/  LDC.64 R8, c[0x4][R18] ;  /* 0x0100000012087b82 */ /* 0x0000620000000a00 */
[----:B------:R-:W2:Y:S01]  /*21c0*/  LDCU.64 UR4, c[0x4][0x20] ;  /* 0x01000400ff0477ac */ /* 0x000ea20008000a00 */
[----:B------:R-:W-:Y:S01]  /*21d0*/  CS2R R6, SRZ ;  /* 0x0000000000067805 */ /* 0x000fe2000001ff00 */
[----:B--2---:R-:W-:Y:S01]  /*21e0*/  IMAD.U32 R4, RZ, RZ, UR4 ;  /* 0x00000004ff047e24 */ /* 0x004fe2000f8e00ff */
[----:B0-----:R-:W-:-:S07]  /*21f0*/  MOV R5, UR5 ;  /* 0x0000000500057c02 */ /* 0x001fce0008000f00 */
[----:B------:R-:W-:-:S07]  /*2200*/  LEPC R20, `(.L_x_37) ;  /* 0x000000001014794e */ /* 0x000fce0000000000 */
[----:B-1----:R-:W-:Y:S05]  /*2210*/  CALL.ABS.NOINC R8 ;  /* 0x0000000008007343 */ /* 0x002fea0003c00000 */
.L_x_37:
        /* <DEDUP_REMOVED lines=10> */
.L_x_38:
[----:B------:R-:W0:Y:S01]  /*22c0*/  LDC R3, c[0x0][0x390] ;  /* 0x0000e400ff037b82 */ /* 0x000e220000000800 */
[----:B------:R-:W1:Y:S01]  /*22d0*/  LDCU.64 UR4, c[0x4][0x18] ;  /* 0x01000300ff0477ac */ /* 0x000e620008000a00 */
[----:B0-----:R-:W-:-:S05]  /*22e0*/  IMAD.WIDE R16, R3, 0x4, R16 ;  /* 0x0000000403107825 */ /* 0x001fca00078e0210 */
[----:B------:R-:W2:Y:S01]  /*22f0*/  LDG.E R0, desc[UR36][R16.64] ;  /* 0x0000002410007981 */ /* 0x000ea2000c1e1900 */
[----:B------:R0:W3:Y:S01]  /*2300*/  LDC.64 R8, c[0x4][R18] ;  /* 0x0100000012087b82 */ /* 0x0000e20000000a00 */
[----:B-1----:R-:W-:Y:S01]  /*2310*/  MOV R4, UR4 ;  /* 0x0000000400047c02 */ /* 0x002fe20008000f00 */
[----:B------:R-:W-:Y:S01]  /*2320*/  IMAD.U32 R5, RZ, RZ, UR5 ;  /* 0x00000005ff057e24 */ /* 0x000fe2000f8e00ff */
[----:B------:R-:W-:Y:S01]  /*2330*/  MOV R7, R2 ;  /* 0x0000000200077202 */ /* 0x000fe20000000f00 */
[----:B------:R-:W-:Y:S01]  /*2340*/  IMAD.MOV.U32 R6, RZ, RZ, R22 ;  /* 0x000000ffff067224 */ /* 0x000fe200078e0016 */
[----:B--23--:R0:W-:Y:S06]  /*2350*/  STL [R1], R0 ;  /* 0x0000000001007387 */ /* 0x00c1ec0000100800 */
[----:B------:R-:W-:-:S07]  /*2360*/  LEPC R20, `(.L_x_39) ;  /* 0x000000001014794e */ /* 0x000fce0000000000 */
[----:B0-----:R-:W-:Y:S05]  /*2370*/  CALL.ABS.NOINC R8 ;  /* 0x0000000008007343 */ /* 0x001fea0003c00000 */
.L_x_39:
        /* <DEDUP_REMOVED lines=10> */
.L_x_40:
        /* <DEDUP_REMOVED lines=10> */
.L_x_41:
        /* <DEDUP_REMOVED lines=10> */
.L_x_42:
        /* <DEDUP_REMOVED lines=10> */
.L_x_43:
        /* <DEDUP_REMOVED lines=10> */
.L_x_44:
        /* <DEDUP_REMOVED lines=10> */
.L_x_45:
        /* <DEDUP_REMOVED lines=10> */
.L_x_46:
        /* <DEDUP_REMOVED lines=10> */
.L_x_47:
        /* <DEDUP_REMOVED lines=10> */
.L_x_48:
[----:B------:R0:W1:Y:S01]  /*2920*/  LDC.64 R8, c[0x4][R18] ;  /* 0x0100000012087b82 */ /* 0x0000620000000a00 */
[----:B------:R-:W2:Y:S01]  /*2930*/  LDCU.64 UR4, c[0x4][0x20] ;  /* 0x01000400ff0477ac */ /* 0x000ea20008000a00 */
[----:B------:R-:W-:Y:S01]  /*2940*/  CS2R R6, SRZ ;  /* 0x0000000000067805 */ /* 0x000fe2000001ff00 */
[----:B--2---:R-:W-:Y:S02]  /*2950*/  IMAD.U32 R4, RZ, RZ, UR4 ;  /* 0x00000004ff047e24 */ /* 0x004fe4000f8e00ff */
[----:B0-----:R-:W-:-:S07]  /*2960*/  IMAD.U32 R5, RZ, RZ, UR5 ;  /* 0x00000005ff057e24 */ /* 0x001fce000f8e00ff */
[----:B------:R-:W-:-:S07]  /*2970*/  LEPC R20, `(.L_x_49) ;  /* 0x000000001014794e */ /* 0x000fce0000000000 */
[----:B-1----:R-:W-:Y:S05]  /*2980*/  CALL.ABS.NOINC R8 ;  /* 0x0000000008007343 */ /* 0x002fea0003c00000 */
.L_x_49:
[----:B------:R-:W-:Y:S01]  /*2990*/  HFMA2 R0, -RZ, RZ, 0, 2.384185791015625e-07 ;  /* 0x00000004ff007431 */ /* 0x000fe200000001ff */
[----:B------:R0:W1:Y:S01]  /*29a0*/  LDC.64 R8, c[0x4][R18] ;  /* 0x0100000012087b82 */ /* 0x0000620000000a00 */
[----:B------:R-:W2:Y:S01]  /*29b0*/  LDCU.64 UR4, c[0x4][0x10] ;  /* 0x01000200ff0477ac */ /* 0x000ea20008000a00 */
[----:B------:R-:W-:Y:S01]  /*29c0*/  MOV R6, R22 ;  /* 0x0000001600067202 */ /* 0x000fe20000000f00 */
[----:B------:R-:W-:Y:S01]  /*29d0*/  IMAD.MOV.U32 R7, RZ, RZ, R2 ;  /* 0x000000ffff077224 */ /* 0x000fe200078e0002 */
[----:B------:R0:W-:Y:S01]  /*29e0*/  STL [R1], R0 ;  /* 0x0000000001007387 */ /* 0x0001e20000100800 */
[----:B--2---:R-:W-:Y:S02]  /*29f0*/  IMAD.U32 R4, RZ, RZ, UR4 ;  /* 0x00000004ff047e24 */ /* 0x004fe4000f8e00ff */
[----:B0-----:R-:W-:-:S07]  /*2a00*/  IMAD.U32 R5, RZ, RZ, UR5 ;  /* 0x00000005ff057e24 */ /* 0x001fce000f8e00ff */
[----:B------:R-:W-:-:S07]  /*2a10*/  LEPC R20, `(.L_x_50) ;  /* 0x000000001014794e */ /* 0x000fce0000000000 */
[----:B-1----:R-:W-:Y:S05]  /*2a20*/  CALL.ABS.NOINC R8 ;  /* 0x0000000008007343 */ /* 0x002fea0003c00000 */
.L_x_50:
[----:B------:R-:W0:Y:S01]  /*2a30*/  LDC R3, c[0x0][0x390] ;  /* 0x0000e400ff037b82 */ /* 0x000e220000000800 */
[----:B------:R-:W1:Y:S01]  /*2a40*/  LDCU.64 UR4, c[0x4][0x18] ;  /* 0x01000300ff0477ac */ /* 0x000e620008000a00 */
        /* <DEDUP_REMOVED lines=10> */
.L_x_51:
        /* <DEDUP_REMOVED lines=10> */
.L_x_52:
        /* <DEDUP_REMOVED lines=10> */
.L_x_53:
        /* <DEDUP_REMOVED lines=10> */
.L_x_54:
        /* <DEDUP_REMOVED lines=10> */
.L_x_55:
        /* <DEDUP_REMOVED lines=10> */
.L_x_56:
        /* <DEDUP_REMOVED lines=10> */
.L_x_57:
        /* <DEDUP_REMOVED lines=10> */
.L_x_58:
        /* <DEDUP_REMOVED lines=10> */
.L_x_59:
        /* <DEDUP_REMOVED lines=10> */
.L_x_60:
[----:B------:R0:W1:Y:S01]  /*3090*/  LDC.64 R8, c[0x4][R18] ;  /* 0x0100000012087b82 */ /* 0x0000620000000a00 */
[----:B------:R-:W2:Y:S01]  /*30a0*/  LDCU.64 UR4, c[0x4][0x20] ;  /* 0x01000400ff0477ac */ /* 0x000ea20008000a00 */
[----:B------:R-:W-:Y:S02]  /*30b0*/  CS2R R6, SRZ ;  /* 0x0000000000067805 */ /* 0x000fe4000001ff00 */
[----:B--2---:R-:W-:Y:S01]  /*30c0*/  MOV R4, UR4 ;  /* 0x0000000400047c02 */ /* 0x004fe20008000f00 */
[----:B0-----:R-:W-:-:S07]  /*30d0*/  IMAD.U32 R5, RZ, RZ, UR5 ;  /* 0x00000005ff057e24 */ /* 0x001fce000f8e00ff */
[----:B------:R-:W-:-:S07]  /*30e0*/  LEPC R20, `(.L_x_61) ;  /* 0x000000001014794e */ /* 0x000fce0000000000 */
[----:B-1----:R-:W-:Y:S05]  /*30f0*/  CALL.ABS.NOINC R8 ;  /* 0x0000000008007343 */ /* 0x002fea0003c00000 */
.L_x_61:
[----:B------:R-:W-:Y:S01]  /*3100*/  IMAD.MOV.U32 R0, RZ, RZ, 0x5 ;  /* 0x00000005ff007424 */ /* 0x000fe200078e00ff */
[----:B------:R0:W1:Y:S01]  /*3110*/  LDC.64 R8, c[0x4][R18] ;  /* 0x0100000012087b82 */ /* 0x0000620000000a00 */
[----:B------:R-:W2:Y:S01]  /*3120*/  LDCU.64 UR4, c[0x4][0x10] ;  /* 0x01000200ff0477ac */ /* 0x000ea20008000a00 */
[----:B------:R-:W-:Y:S01]  /*3130*/  IMAD.MOV.U32 R6, RZ, RZ, R22 ;  /* 0x000000ffff067224 */ /* 0x000fe200078e0016 */
[----:B------:R-:W-:Y:S01]  /*3140*/  MOV R7, R2 ;  /* 0x0000000200077202 */ /* 0x000fe20000000f00 */
[----:B------:R0:W-:Y:S01]  /*3150*/  STL [R1], R0 ;  /* 0x0000000001007387 */ /* 0x0001e20000100800 */
[----:B--2---:R-:W-:Y:S01]  /*3160*/  MOV R4, UR4 ;  /* 0x0000000400047c02 */ /* 0x004fe20008000f00 */
[----:B0-----:R-:W-:-:S07]  /*3170*/  IMAD.U32 R5, RZ, RZ, UR5 ;  /* 0x00000005ff057e24 */ /* 0x001fce000f8e00ff */
[----:B------:R-:W-:-:S07]  /*3180*/  LEPC R20, `(.L_x_62) ;  /* 0x000000001014794e */ /* 0x000fce0000000000 */
[----:B-1----:R-:W-:Y:S05]  /*3190*/  CALL.ABS.NOINC R8 ;  /* 0x0000000008007343 */ /* 0x002fea0003c00000 */
.L_x_62:
[----:B------:R-:W0:Y:S01]  /*31a0*/  LDC R3, c[0x0][0x390] ;  /* 0x0000e400ff037b82 */ /* 0x000e220000000800 */
[----:B------:R-:W1:Y:S01]  /*31b0*/  LDCU.64 UR4, c[0x4][0x18] ;  /* 0x01000300ff0477ac */ /* 0x000e620008000a00 */
[----:B0-----:R-:W-:-:S05]  /*31c0*/  IMAD.WIDE R16, R3, 0x4, R16 ;  /* 0x0000000403107825 */ /* 0x001fca00078e0210 */
[----:B------:R-:W2:Y:S01]  /*31d0*/  LDG.E R0, desc[UR36][R16.64] ;  /* 0x0000002410007981 */ /* 0x000ea2000c1e1900 */
[----:B------:R0:W3:Y:S01]  /*31e0*/  LDC.64 R8, c[0x4][R18] ;  /* 0x0100000012087b82 */ /* 0x0000e20000000a00 */
[----:B-1----:R-:W-:Y:S01]  /*31f0*/  IMAD.U32 R4, RZ, RZ, UR4 ;  /* 0x00000004ff047e24 */ /* 0x002fe2000f8e00ff */
[----:B------:R-:W-:Y:S01]  /*3200*/  MOV R6, R22 ;  /* 0x0000001600067202 */ /* 0x000fe20000000f00 */
[----:B------:R-:W-:Y:S02]  /*3210*/  IMAD.U32 R5, RZ, RZ, UR5 ;  /* 0x00000005ff057e24 */ /* 0x000fe4000f8e00ff */
[----:B------:R-:W-:Y:S01]  /*3220*/  IMAD.MOV.U32 R7, RZ, RZ, R2 ;  /* 0x000000ffff077224 */ /* 0x000fe200078e0002 */
[----:B--23--:R0:W-:Y:S06]  /*3230*/  STL [R1], R0 ;  /* 0x0000000001007387 */ /* 0x00c1ec0000100800 */
[----:B------:R-:W-:-:S07]  /*3240*/  LEPC R20, `(.L_x_63) ;  /* 0x000000001014794e */ /* 0x000fce0000000000 */
[----:B0-----:R-:W-:Y:S05]  /*3250*/  CALL.ABS.NOINC R8 ;  /* 0x0000000008007343 */ /* 0x001fea0003c00000 */
.L_x_63:
        /* <DEDUP_REMOVED lines=10> */
.L_x_64:
        /* <DEDUP_REMOVED lines=10> */
.L_x_65:
        /* <DEDUP_REMOVED lines=10> */
.L_x_66:
        /* <DEDUP_REMOVED lines=10> */
.L_x_67:
        /* <DEDUP_REMOVED lines=10> */
.L_x_68:
        /* <DEDUP_REMOVED lines=10> */
.L_x_69:
        /* <DEDUP_REMOVED lines=10> */
.L_x_70:
        /* <DEDUP_REMOVED lines=10> */
.L_x_71:
        /* <DEDUP_REMOVED lines=10> */
.L_x_72:
[----:B------:R0:W1:Y:S01]  /*3800*/  LDC.64 R8, c[0x4][R18] ;  /* 0x0100000012087b82 */ /* 0x0000620000000a00 */
[----:B------:R-:W2:Y:S01]  /*3810*/  LDCU.64 UR4, c[0x4][0x20] ;  /* 0x01000400ff0477ac */ /* 0x000ea20008000a00 */
[----:B------:R-:W-:Y:S01]  /*3820*/  CS2R R6, SRZ ;  /* 0x0000000000067805 */ /* 0x000fe2000001ff00 */
[----:B--2---:R-:W-:Y:S01]  /*3830*/  IMAD.U32 R4, RZ, RZ, UR4 ;  /* 0x00000004ff047e24 */ /* 0x004fe2000f8e00ff */
[----:B0-----:R-:W-:-:S07]  /*3840*/  MOV R5, UR5 ;  /* 0x0000000500057c02 */ /* 0x001fce0008000f00 */
[----:B------:R-:W-:-:S07]  /*3850*/  LEPC R20, `(.L_x_73) ;  /* 0x000000001014794e */ /* 0x000fce0000000000 */
[----:B-1----:R-:W-:Y:S05]  /*3860*/  CALL.ABS.NOINC R8 ;  /* 0x0000000008007343 */ /* 0x002fea0003c00000 */
.L_x_73:
[----:B------:R0:W1:Y:S01]  /*3870*/  LDC.64 R8, c[0x4][R18] ;  /* 0x0100000012087b82 */ /* 0x0000620000000a00 */
[----:B------:R-:W2:Y:S01]  /*3880*/  LDCU.64 UR4, c[0x4][0x20] ;  /* 0x01000400ff0477ac */ /* 0x000ea20008000a00 */
[----:B------:R-:W-:Y:S01]  /*3890*/  CS2R R6, SRZ ;  /* 0x0000000000067805 */ /* 0x000fe2000001ff00 */
[----:B--2---:R-:W-:Y:S02]  /*38a0*/  IMAD.U32 R4, RZ, RZ, UR4 ;  /* 0x00000004ff047e24 */ /* 0x004fe4000f8e00ff */
[----:B0-----:R-:W-:-:S07]  /*38b0*/  IMAD.U32 R5, RZ, RZ, UR5 ;  /* 0x00000005ff057e24 */ /* 0x001fce000f8e00ff */
[----:B------:R-:W-:-:S07]  /*38c0*/  LEPC R20, `(.L_x_74) ;  /* 0x000000001014794e */ /* 0x000fce0000000000 */
[----:B-1----:R-:W-:Y:S05]  /*38d0*/  CALL.ABS.NOINC R8 ;  /* 0x0000000008007343 */ /* 0x002fea0003c00000 */
.L_x_74:
[----:B------:R0:W1:Y:S01]  /*38e0*/  LDC.64 R8, c[0x4][R18] ;  /* 0x0100000012087b82 */ /* 0x0000620000000a00 */
[----:B------:R-:W2:Y:S01]  /*38f0*/  LDCU.64 UR4, c[0x4][0x28] ;  /* 0x01000500ff0477ac */ /* 0x000ea20008000a00 */
[----:B------:R-:W-:Y:S02]  /*3900*/  CS2R R6, SRZ ;  /* 0x0000000000067805 */ /* 0x000fe4000001ff00 */
[----:B--2---:R-:W-:Y:S01]  /*3910*/  MOV R4, UR4 ;  /* 0x0000000400047c02 */ /* 0x004fe20008000f00 */
[----:B0-----:R-:W-:-:S07]  /*3920*/  IMAD.U32 R5, RZ, RZ, UR5 ;  /* 0x00000005ff057e24 */ /* 0x001fce000f8e00ff */
[----:B------:R-:W-:-:S07]  /*3930*/  LEPC R20, `(.L_x_75) ;  /* 0x000000001014794e */ /* 0x000fce0000000000 */
[----:B-1----:R-:W-:Y:S05]  /*3940*/  CALL.ABS.NOINC R8 ;  /* 0x0000000008007343 */ /* 0x002fea0003c00000 */
.L_x_75:
[----:B------:R-:W0:Y:S01]  /*3950*/  LDC.64 R4, c[0x0][0x390] ;  /* 0x0000e400ff047b82 */ /* 0x000e220000000a00 */
[----:B------:R-:W1:Y:S07]  /*3960*/  LDCU.64 UR4, c[0x4][0x18] ;  /* 0x01000300ff0477ac */ /* 0x000e6e0008000a00 */
[----:B------:R-:W2:Y:S01]  /*3970*/  LDC.64 R16, c[0x0][0x388] ;  /* 0x0000e200ff107b82 */ /* 0x000ea20000000a00 */
[----:B0-----:R-:W-:-:S04]  /*3980*/  VIADD R3, R5, 0xffffffff ;  /* 0xffffffff05037836 */ /* 0x001fc80000000000 */
[----:B------:R-:W-:-:S04]  /*3990*/  IMAD R3, R3, R4, RZ ;  /* 0x0000000403037224 */ /* 0x000fc800078e02ff */
[----:B--2---:R-:W-:-:S05]  /*39a0*/  IMAD.WIDE R16, R3, 0x4, R16 ;  /* 0x0000000403107825 */ /* 0x004fca00078e0210 */
        /* <DEDUP_REMOVED lines=9> */
.L_x_76:
        /* <DEDUP_REMOVED lines=10> */
.L_x_77:
        /* <DEDUP_REMOVED lines=10> */
.L_x_78:
        /* <DEDUP_REMOVED lines=10> */
.L_x_79:
        /* <DEDUP_REMOVED lines=10> */
.L_x_80:
        /* <DEDUP_REMOVED lines=10> */
.L_x_81:
        /* <DEDUP_REMOVED lines=10> */
.L_x_82:
        /* <DEDUP_REMOVED lines=10> */
.L_x_83:
        /* <DEDUP_REMOVED lines=10> */
.L_x_84:
        /* <DEDUP_REMOVED lines=10> */
.L_x_85:
[----:B------:R0:W1:Y:S01]  /*3fe0*/  LDC.64 R8, c[0x4][R18] ;  /* 0x0100000012087b82 */ /* 0x0000620000000a00 */
[----:B------:R-:W2:Y:S01]  /*3ff0*/  LDCU.64 UR4, c[0x4][0x30] ;  /* 0x01000600ff0477ac */ /* 0x000ea20008000a00 */
[----:B------:R-:W-:Y:S01]  /*4000*/  CS2R R6, SRZ ;  /* 0x0000000000067805 */ /* 0x000fe2000001ff00 */
[----:B--2---:R-:W-:Y:S02]  /*4010*/  IMAD.U32 R4, RZ, RZ, UR4 ;  /* 0x00000004ff047e24 */ /* 0x004fe4000f8e00ff */
[----:B0-----:R-:W-:-:S07]  /*4020*/  IMAD.U32 R5, RZ, RZ, UR5 ;  /* 0x00000005ff057e24 */ /* 0x001fce000f8e00ff */
[----:B------:R-:W-:-:S07]  /*4030*/  LEPC R20, `(.L_x_86) ;  /* 0x000000001014794e */ /* 0x000fce0000000000 */
[----:B-1----:R-:W-:Y:S05]  /*4040*/  CALL.ABS.NOINC R8 ;  /* 0x0000000008007343 */ /* 0x002fea0003c00000 */
.L_x_86:
[----:B------:R0:W1:Y:S01]  /*4050*/  LDC.64 R8, c[0x4][R18] ;  /* 0x0100000012087b82 */ /* 0x0000620000000a00 */
[----:B------:R-:W2:Y:S01]  /*4060*/  LDCU.64 UR4, c[0x4][0x38] ;  /* 0x01000700ff0477ac */ /* 0x000ea20008000a00 */
[----:B------:R-:W-:Y:S02]  /*4070*/  CS2R R6, SRZ ;  /* 0x0000000000067805 */ /* 0x000fe4000001ff00 */
[----:B--2---:R-:W-:Y:S01]  /*4080*/  MOV R4, UR4 ;  /* 0x0000000400047c02 */ /* 0x004fe20008000f00 */
[----:B0-----:R-:W-:-:S07]  /*4090*/  IMAD.U32 R5, RZ, RZ, UR5 ;  /* 0x00000005ff057e24 */ /* 0x001fce000f8e00ff */
[----:B------:R-:W-:-:S07]  /*40a0*/  LEPC R20, `(.L_x_87) ;  /* 0x000000001014794e */ /* 0x000fce0000000000 */
[----:B-1----:R-:W-:Y:S05]  /*40b0*/  CALL.ABS.NOINC R8 ;  /* 0x0000000008007343 */ /* 0x002fea0003c00000 */
.L_x_87:
[----:B------:R-:W0:Y:S01]  /*40c0*/  S2UR UR5, SR_CgaCtaId ;  /* 0x00000000000579c3 */ /* 0x000e220000008800 */
[----:B------:R-:W-:Y:S01]  /*40d0*/  UMOV UR4, 0x400 ;  /* 0x0000040000047882 */ /* 0x000fe20000000000 */
[----:B------:R-:W-:Y:S02]  /*40e0*/  IMAD.MOV.U32 R6, RZ, RZ, R22 ;  /* 0x000000ffff067224 */ /* 0x000fe400078e0016 */
[----:B------:R-:W-:-:S04]  /*40f0*/  IMAD.MOV.U32 R7, RZ, RZ, R2 ;  /* 0x000000ffff077224 */ /* 0x000fc800078e0002 */
[----:B------:R1:W2:Y:S01]  /*4100*/  LDC.64 R8, c[0x4][R18] ;  /* 0x0100000012087b82 */ /* 0x0002a20000000a00 */
[----:B0-----:R-:W-:-:S09]  /*4110*/  ULEA UR4, UR5, UR4, 0x18 ;  /* 0x0000000405047291 */ /* 0x001fd2000f8ec0ff */
[----:B------:R-:W0:Y:S02]  /*4120*/  LDS R0, [UR4] ;  /* 0x00000004ff007984 */ /* 0x000e240008000800 */
[----:B------:R-:W3:Y:S02]  /*4130*/  LDCU.64 UR4, c[0x4][0x18] ;  /* 0x01000300ff0477ac */ /* 0x000ee40008000a00 */
[----:B---3--:R-:W-:Y:S01]  /*4140*/  IMAD.U32 R4, RZ, RZ, UR4 ;  /* 0x00000004ff047e24 */ /* 0x008fe2000f8e00ff */
[----:B------:R-:W-:Y:S01]  /*4150*/  MOV R5, UR5 ;  /* 0x0000000500057c02 */ /* 0x000fe20008000f00 */
[----:B0-2---:R1:W-:Y:S06]  /*4160*/  STL [R1], R0 ;  /* 0x0000000001007387 */ /* 0x0053ec0000100800 */
[----:B------:R-:W-:-:S07]  /*4170*/  LEPC R20, `(.L_x_88) ;  /* 0x000000001014794e */ /* 0x000fce0000000000 */
[----:B-1----:R-:W-:Y:S05]  /*4180*/  CALL.ABS.NOINC R8 ;  /* 0x0000000008007343 */ /* 0x002fea0003c00000 */
.L_x_88:
[----:B------:R-:W0:Y:S01]  /*4190*/  S2UR UR5, SR_CgaCtaId ;  /* 0x00000000000579c3 */ /* 0x000e220000008800 */
[----:B------:R-:W-:Y:S01]  /*41a0*/  UMOV UR4, 0x400 ;  /* 0x0000040000047882 */ /* 0x000fe20000000000 */
[----:B------:R-:W-:Y:S01]  /*41b0*/  IMAD.MOV.U32 R6, RZ, RZ, R22 ;  /* 0x000000ffff067224 */ /* 0x000fe200078e0016 */
[----:B------:R-:W-:-:S05]  /*41c0*/  MOV R7, R2 ;  /* 0x0000000200077202 */ /* 0x000fca0000000f00 */
[----:B------:R1:W2:Y:S01]  /*41d0*/  LDC.64 R8, c[0x4][R18] ;  /* 0x0100000012087b82 */ /* 0x0002a20000000a00 */
[----:B0-----:R-:W-:-:S09]  /*41e0*/  ULEA UR4, UR5, UR4, 0x18 ;  /* 0x0000000405047291 */ /* 0x001fd2000f8ec0ff */
[----:B------:R-:W0:Y:S02]  /*41f0*/  LDS R0, [UR4+0x4] ;  /* 0x00000404ff007984 */ /* 0x000e240008000800 */
[----:B------:R-:W3:Y:S02]  /*4200*/  LDCU.64 UR4, c[0x4][0x18] ;  /* 0x01000300ff0477ac */ /* 0x000ee40008000a00 */
[----:B---3--:R-:W-:Y:S01]  /*4210*/  MOV R4, UR4 ;  /* 0x0000000400047c02 */ /* 0x008fe20008000f00 */
[----:B------:R-:W-:Y:S01]  /*4220*/  IMAD.U32 R5, RZ, RZ, UR5 ;  /* 0x00000005ff057e24 */ /* 0x000fe2000f8e00ff */
[----:B0-2---:R1:W-:Y:S06]  /*4230*/  STL [R1], R0 ;  /* 0x0000000001007387 */ /* 0x0053ec0000100800 */
[----:B------:R-:W-:-:S07]  /*4240*/  LEPC R20, `(.L_x_89) ;  /* 0x000000001014794e */ /* 0x000fce0000000000 */
[----:B-1----:R-:W-:Y:S05]  /*4250*/  CALL.ABS.NOINC R8 ;  /* 0x0000000008007343 */ /* 0x002fea0003c00000 */
.L_x_89:
[----:B------:R-:W0:Y:S01]  /*4260*/  S2UR UR5, SR_CgaCtaId ;  /* 0x00000000000579c3 */ /* 0x000e220000008800 */
[----:B------:R-:W-:Y:S01]  /*4270*/  UMOV UR4, 0x400 ;  /* 0x0000040000047882 */ /* 0x000fe20000000000 */
[----:B------:R-:W-:Y:S01]  /*4280*/  MOV R6, R22 ;  /* 0x0000001600067202 */ /* 0x000fe20000000f00 */
[----:B------:R-:W-:-:S05]  /*4290*/  IMAD.MOV.U32 R7, RZ, RZ, R2 ;  /* 0x000000ffff077224 */ /* 0x000fca00078e0002 */
[----:B------:R1:W2:Y:S01]  /*42a0*/  LDC.64 R8, c[0x4][R18] ;  /* 0x0100000012087b82 */ /* 0x0002a20000000a00 */
[----:B0-----:R-:W-:-:S09]  /*42b0*/  ULEA UR4, UR5, UR4, 0x18 ;  /* 0x0000000405047291 */ /* 0x001fd2000f8ec0ff */
[----:B------:R-:W0:Y:S02]  /*42c0*/  LDS R0, [UR4+0x8] ;  /* 0x00000804ff007984 */ /* 0x000e240008000800 */
[----:B------:R-:W3:Y:S02]  /*42d0*/  LDCU.64 UR4, c[0x4][0x18] ;  /* 0x01000300ff0477ac */ /* 0x000ee40008000a00 */
[----:B---3--:R-:W-:Y:S02]  /*42e0*/  IMAD.U32 R4, RZ, RZ, UR4 ;  /* 0x00000004ff047e24 */ /* 0x008fe4000f8e00ff */
[----:B------:R-:W-:Y:S01]  /*42f0*/  IMAD.U32 R5, RZ, RZ, UR5 ;  /* 0x00000005ff057e24 */ /* 0x000fe2000f8e00ff */
[----:B0-2---:R1:W-:Y:S06]  /*4300*/  STL [R1], R0 ;  /* 0x0000000001007387 */ /* 0x0053ec0000100800 */
[----:B------:R-:W-:-:S07]  /*4310*/  LEPC R20, `(.L_x_90) ;  /* 0x000000001014794e */ /* 0x000fce0000000000 */
[----:B-1----:R-:W-:Y:S05]  /*4320*/  CALL.ABS.NOINC R8 ;  /* 0x0000000008007343 */ /* 0x002fea0003c00000 */
.L_x_90:
[----:B------:R-:W0:Y:S01]  /*4330*/  S2UR UR5, SR_CgaCtaId ;  /* 0x00000000000579c3 */ /* 0x000e220000008800 */
[----:B------:R-:W-:Y:S01]  /*4340*/  UMOV UR4, 0x400 ;  /* 0x0000040000047882 */ /* 0x000fe20000000000 */
[----:B------:R-:W-:Y:S02]  /*4350*/  IMAD.MOV.U32 R6, RZ, RZ, R22 ;  /* 0x000000ffff067224 */ /* 0x000fe400078e0016 */
[----:B------:R-:W-:-:S04]  /*4360*/  IMAD.MOV.U32 R7, RZ, RZ, R2 ;  /* 0x000000ffff077224 */ /* 0x000fc800078e0002 */
[----:B------:R1:W2:Y:S01]  /*4370*/  LDC.64 R8, c[0x4][R18] ;  /* 0x0100000012087b82 */ /* 0x0002a20000000a00 */
[----:B0-----:R-:W-:-:S09]  /*4380*/  ULEA UR4, UR5, UR4, 0x18 ;  /* 0x0000000405047291 */ /* 0x001fd2000f8ec0ff */
[----:B------:R-:W0:Y:S02]  /*4390*/  LDS R0, [UR4+0xc] ;  /* 0x00000c04ff007984 */ /* 0x000e240008000800 */
[----:B------:R-:W3:Y:S02]  /*43a0*/  LDCU.64 UR4, c[0x4][0x18] ;  /* 0x01000300ff0477ac */ /* 0x000ee40008000a00 */
[----:B---3--:R-:W-:Y:S01]  /*43b0*/  IMAD.U32 R4, RZ, RZ, UR4 ;  /* 0x00000004ff047e24 */ /* 0x008fe2000f8e00ff */
[----:B------:R-:W-:Y:S01]  /*43c0*/  MOV R5, UR5 ;  /* 0x0000000500057c02 */ /* 0x000fe20008000f00 */
[----:B0-2---:R1:W-:Y:S06]  /*43d0*/  STL [R1], R0 ;  /* 0x0000000001007387 */ /* 0x0053ec0000100800 */
[----:B------:R-:W-:-:S07]  /*43e0*/  LEPC R20, `(.L_x_91) ;  /* 0x000000001014794e */ /* 0x000fce0000000000 */
[----:B-1----:R-:W-:Y:S05]  /*43f0*/  CALL.ABS.NOINC R8 ;  /* 0x0000000008007343 */ /* 0x002fea0003c00000 */
.L_x_91:
        /* <DEDUP_REMOVED lines=13> */
.L_x_92:
        /* <DEDUP_REMOVED lines=13> */
.L_x_93:
        /* <DEDUP_REMOVED lines=13> */
.L_x_94:
        /* <DEDUP_REMOVED lines=13> */
.L_x_95:
        /* <DEDUP_REMOVED lines=13> */
.L_x_96:
        /* <DEDUP_REMOVED lines=13> */
.L_x_97:
[----:B------:R0:W1:Y:S01]  /*48e0*/  LDC.64 R8, c[0x4][R18] ;  /* 0x0100000012087b82 */ /* 0x0000620000000a00 */
[----:B------:R-:W2:Y:S01]  /*48f0*/  LDCU.64 UR4, c[0x4][0x30] ;  /* 0x01000600ff0477ac */ /* 0x000ea20008000a00 */
[----:B------:R-:W-:Y:S02]  /*4900*/  CS2R R6, SRZ ;  /* 0x0000000000067805 */ /* 0x000fe4000001ff00 */
[----:B--2---:R-:W-:Y:S01]  /*4910*/  MOV R4, UR4 ;  /* 0x0000000400047c02 */ /* 0x004fe20008000f00 */
[----:B0-----:R-:W-:-:S07]  /*4920*/  IMAD.U32 R5, RZ, RZ, UR5 ;  /* 0x00000005ff057e24 */ /* 0x001fce000f8e00ff */
[----:B------:R-:W-:-:S07]  /*4930*/  LEPC R20, `(.L_x_98) ;  /* 0x000000001014794e */ /* 0x000fce0000000000 */
[----:B-1----:R-:W-:Y:S05]  /*4940*/  CALL.ABS.NOINC R8 ;  /* 0x0000000008007343 */ /* 0x002fea0003c00000 */
.L_x_98:
[----:B------:R0:W1:Y:S01]  /*4950*/  LDC.64 R8, c[0x4][R18] ;  /* 0x0100000012087b82 */ /* 0x0000620000000a00 */
[----:B------:R-:W2:Y:S01]  /*4960*/  LDCU.64 UR4, c[0x4][0x40] ;  /* 0x01000800ff0477ac */ /* 0x000ea20008000a00 */
[----:B------:R-:W-:Y:S01]  /*4970*/  CS2R R6, SRZ ;  /* 0x0000000000067805 */ /* 0x000fe2000001ff00 */
[----:B--2---:R-:W-:Y:S01]  /*4980*/  IMAD.U32 R4, RZ, RZ, UR4 ;  /* 0x00000004ff047e24 */ /* 0x004fe2000f8e00ff */
[----:B0-----:R-:W-:-:S07]  /*4990*/  MOV R5, UR5 ;  /* 0x0000000500057c02 */ /* 0x001fce0008000f00 */
[----:B------:R-:W-:-:S07]  /*49a0*/  LEPC R20, `(.L_x_99) ;  /* 0x000000001014794e */ /* 0x000fce0000000000 */
[----:B-1----:R-:W-:Y:S05]  /*49b0*/  CALL.ABS.NOINC R8 ;  /* 0x0000000008007343 */ /* 0x002fea0003c00000 */
.L_x_99:
[----:B------:R-:W0:Y:S01]  /*49c0*/  LDC.64 R8, c[0x0][0x380] ;  /* 0x0000e000ff087b82 */ /* 0x000e220000000a00 */
[----:B------:R-:W1:Y:S01]  /*49d0*/  LDCU.64 UR4, c[0x4][0x18] ;  /* 0x01000300ff0477ac */ /* 0x000e620008000a00 */
[----:B0-----:R-:W2:Y:S06]  /*49e0*/  LDG.E R8, desc[UR36][R8.64] ;  /* 0x0000002408087981 */ /* 0x001eac000c1e1900 */
[----:B------:R0:W3:Y:S01]  /*49f0*/  LDC.64 R10, c[0x4][R18] ;  /* 0x01000000120a7b82 */ /* 0x0000e20000000a00 */
[----:B-1----:R-:W-:Y:S01]  /*4a00*/  IMAD.U32 R4, RZ, RZ, UR4 ;  /* 0x00000004ff047e24 */ /* 0x002fe2000f8e00ff */
[----:B------:R-:W-:Y:S01]  /*4a10*/  MOV R6, R22 ;  /* 0x0000001600067202 */ /* 0x000fe20000000f00 */
[----:B------:R-:W-:-:S02]  /*4a20*/  IMAD.U32 R5, RZ, RZ, UR5 ;  /* 0x00000005ff057e24 */ /* 0x000fc4000f8e00ff */
[----:B------:R-:W-:Y:S01]  /*4a30*/  IMAD.MOV.U32 R7, RZ, RZ, R2 ;  /* 0x000000ffff077224 */ /* 0x000fe200078e0002 */
[----:B--23--:R0:W-:Y:S06]  /*4a40*/  STL [R1], R8 ;  /* 0x0000000801007387 */ /* 0x00c1ec0000100800 */
[----:B------:R-:W-:-:S07]  /*4a50*/  LEPC R20, `(.L_x_100) ;  /* 0x000000001014794e */ /* 0x000fce0000000000 */
[----:B0-----:R-:W-:Y:S05]  /*4a60*/  CALL.ABS.NOINC R10 ;  /* 0x000000000a007343 */ /* 0x001fea0003c00000 */
.L_x_100:
[----:B------:R-:W0:Y:S01]  /*4a70*/  LDC.64 R8, c[0x0][0x380] ;  /* 0x0000e000ff087b82 */ /* 0x000e220000000a00 */
[----:B------:R-:W1:Y:S01]  /*4a80*/  LDCU.64 UR4, c[0x4][0x18] ;  /* 0x01000300ff0477ac */ /* 0x000e620008000a00 */
[----:B0-----:R-:W2:Y:S06]  /*4a90*/  LDG.E R0, desc[UR36][R8.64+0x4] ;  /* 0x0000042408007981 */ /* 0x001eac000c1e1900 */
[----:B------:R0:W3:Y:S01]  /*4aa0*/  LDC.64 R10, c[0x4][R18] ;  /* 0x01000000120a7b82 */ /* 0x0000e20000000a00 */
[----:B-1----:R-:W-:Y:S01]  /*4ab0*/  IMAD.U32 R4, RZ, RZ, UR4 ;  /* 0x00000004ff047e24 */ /* 0x002fe2000f8e00ff */
[----:B------:R-:W-:Y:S01]  /*4ac0*/  MOV R5, UR5 ;  /* 0x0000000500057c02 */ /* 0x000fe20008000f00 */
[----:B------:R-:W-:-:S02]  /*4ad0*/  IMAD.MOV.U32 R6, RZ, RZ, R22 ;  /* 0x000000ffff067224 */ /* 0x000fc400078e0016 */
[----:B------:R-:W-:Y:S01]  /*4ae0*/  IMAD.MOV.U32 R7, RZ, RZ, R2 ;  /* 0x000000ffff077224 */ /* 0x000fe200078e0002 */
[----:B--23--:R0:W-:Y:S06]  /*4af0*/  STL [R1], R0 ;  /* 0x0000000001007387 */ /* 0x00c1ec0000100800 */
[----:B------:R-:W-:-:S07]  /*4b00*/  LEPC R20, `(.L_x_101) ;  /* 0x000000001014794e */ /* 0x000fce0000000000 */
[----:B0-----:R-:W-:Y:S05]  /*4b10*/  CALL.ABS.NOINC R10 ;  /* 0x000000000a007343 */ /* 0x001fea0003c00000 */
.L_x_101:
[----:B------:R-:W0:Y:S01]  /*4b20*/  LDC.64 R8, c[0x0][0x380] ;  /* 0x0000e000ff087b82 */ /* 0x000e220000000a00 */
[----:B------:R-:W1:Y:S01]  /*4b30*/  LDCU.64 UR4, c[0x4][0x18] ;  /* 0x01000300ff0477ac */ /* 0x000e620008000a00 */
[----:B0-----:R-:W2:Y:S06]  /*4b40*/  LDG.E R0, desc[UR36][R8.64+0x8] ;  /* 0x0000082408007981 */ /* 0x001eac000c1e1900 */
        /* <DEDUP_REMOVED lines=8> */
.L_x_102:
        /* <DEDUP_REMOVED lines=11> */
.L_x_103:
        /* <DEDUP_REMOVED lines=11> */
.L_x_104:
        /* <DEDUP_REMOVED lines=11> */
.L_x_105:
        /* <DEDUP_REMOVED lines=11> */
.L_x_106:
        /* <DEDUP_REMOVED lines=11> */
.L_x_107:
        /* <DEDUP_REMOVED lines=11> */
.L_x_108:
        /* <DEDUP_REMOVED lines=11> */
.L_x_109:
[----:B------:R0:W1:Y:S01]  /*50a0*/  LDC.64 R8, c[0x4][R18] ;  /* 0x0100000012087b82 */ /* 0x0000620000000a00 */
[----:B------:R-:W2:Y:S01]  /*50b0*/  LDCU.64 UR4, c[0x4][0x30] ;  /* 0x01000600ff0477ac */ /* 0x000ea20008000a00 */
[----:B------:R-:W-:Y:S01]  /*50c0*/  CS2R R6, SRZ ;  /* 0x0000000000067805 */ /* 0x000fe2000001ff00 */
[----:B--2---:R-:W-:Y:S01]  /*50d0*/  IMAD.U32 R4, RZ, RZ, UR4 ;  /* 0x00000004ff047e24 */ /* 0x004fe2000f8e00ff */
[----:B0-----:R-:W-:-:S07]  /*50e0*/  MOV R5, UR5 ;  /* 0x0000000500057c02 */ /* 0x001fce0008000f00 */
[----:B------:R-:W-:-:S07]  /*50f0*/  LEPC R20, `(.L_x_110) ;  /* 0x000000001014794e */ /* 0x000fce0000000000 */
[----:B-1----:R-:W-:Y:S05]  /*5100*/  CALL.ABS.NOINC R8 ;  /* 0x0000000008007343 */ /* 0x002fea0003c00000 */
.L_x_110:
[----:B------:R0:W1:Y:S01]  /*5110*/  LDC.64 R8, c[0x4][R18] ;  /* 0x0100000012087b82 */ /* 0x0000620000000a00 */
[----:B------:R-:W2:Y:S01]  /*5120*/  LDCU.64 UR4, c[0x4][0x48] ;  /* 0x01000900ff0477ac */ /* 0x000ea20008000a00 */
[----:B------:R-:W-:Y:S01]  /*5130*/  CS2R R6, SRZ ;  /* 0x0000000000067805 */ /* 0x000fe2000001ff00 */
[----:B--2---:R-:W-:Y:S02]  /*5140*/  IMAD.U32 R4, RZ, RZ, UR4 ;  /* 0x00000004ff047e24 */ /* 0x004fe4000f8e00ff */
[----:B0-----:R-:W-:-:S07]  /*5150*/  IMAD.U32 R5, RZ, RZ, UR5 ;  /* 0x00000005ff057e24 */ /* 0x001fce000f8e00ff */
[----:B------:R-:W-:-:S07]  /*5160*/  LEPC R20, `(.L_x_111) ;  /* 0x000000001014794e */ /* 0x000fce0000000000 */
[----:B-1----:R-:W-:Y:S05]  /*5170*/  CALL.ABS.NOINC R8 ;  /* 0x0000000008007343 */ /* 0x002fea0003c00000 */
.L_x_111:
        /* <DEDUP_REMOVED lines=11> */
.L_x_112:
        /* <DEDUP_REMOVED lines=11> */
.L_x_113:
        /* <DEDUP_REMOVED lines=11> */
.L_x_114:
        /* <DEDUP_REMOVED lines=11> */
.L_x_115:
        /* <DEDUP_REMOVED lines=11> */
.L_x_116:
        /* <DEDUP_REMOVED lines=11> */
.L_x_117:
        /* <DEDUP_REMOVED lines=11> */
.L_x_118:
        /* <DEDUP_REMOVED lines=11> */
.L_x_119:
        /* <DEDUP_REMOVED lines=11> */
.L_x_120:
        /* <DEDUP_REMOVED lines=11> */
.L_x_121:
[----:B------:R0:W1:Y:S01]  /*5860*/  LDC.64 R8, c[0x4][R18] ;  /* 0x0100000012087b82 */ /* 0x0000620000000a00 */
[----:B------:R-:W2:Y:S01]  /*5870*/  LDCU.64 UR4, c[0x4][0x30] ;  /* 0x01000600ff0477ac */ /* 0x000ea20008000a00 */
[----:B------:R-:W-:Y:S01]  /*5880*/  CS2R R6, SRZ ;  /* 0x0000000000067805 */ /* 0x000fe2000001ff00 */
[----:B--2---:R-:W-:Y:S02]  /*5890*/  IMAD.U32 R4, RZ, RZ, UR4 ;  /* 0x00000004ff047e24 */ /* 0x004fe4000f8e00ff */
[----:B0-----:R-:W-:-:S07]  /*58a0*/  IMAD.U32 R5, RZ, RZ, UR5 ;  /* 0x00000005ff057e24 */ /* 0x001fce000f8e00ff */
[----:B------:R-:W-:-:S07]  /*58b0*/  LEPC R20, `(.L_x_122) ;  /* 0x000000001014794e */ /* 0x000fce0000000000 */
[----:B-1----:R-:W-:Y:S05]  /*58c0*/  CALL.ABS.NOINC R8 ;  /* 0x0000000008007343 */ /* 0x002fea0003c00000 */
.L_x_122:
[----:B------:R-:W-:-:S13]  /*58d0*/  ISETP.NE.AND P6, PT, R19, RZ, PT ;  /* 0x000000ff1300720c */ /* 0x000fda0003fc5270 */
[----:B------:R-:W-:Y:S05]  /*58e0*/  @!P6 BRA `(.L_x_123) ;  /* 0x000000040070e947 */ /* 0x000fea0003800000 */
[----:B------:R-:W0:Y:S01]  /*58f0*/  LDC.64 R6, c[0x0][0x398] ;  /* 0x0000e600ff067b82 */ /* 0x000e220000000a00 */
[----:B------:R-:W-:Y:S01]  /*5900*/  HFMA2 R16, -RZ, RZ, 0, 0 ;  /* 0x00000000ff107431 */ /* 0x000fe200000001ff */
[----:B------:R-:W-:Y:S06]  /*5910*/  BSSY.RECONVERGENT B6, `(.L_x_124) ;  /* 0x000000c000067945 */ /* 0x000fec0003800200 */
[----:B------:R-:W1:Y:S02]  /*5920*/  LDC.64 R4, c[0x0][0x380] ;  /* 0x0000e000ff047b82 */ /* 0x000e640000000a00 */
.L_x_126:
[----:B-1----:R-:W-:-:S04]  /*5930*/  IMAD.WIDE.U32 R26, R16, 0x4, R4 ;  /* 0x00000004101a7825 */ /* 0x002fc800078e0004 */
[----:B0-----:R-:W-:Y:S01]  /*5940*/  IMAD.WIDE.U32 R24, R16, 0x4, R6 ;  /* 0x0000000410187825 */ /* 0x001fe200078e0006 */
[----:B------:R-:W2:Y:S04]  /*5950*/  LDG.E R0, desc[UR36][R26.64] ;  /* 0x000000241a007981 */ /* 0x000ea8000c1e1900 */
[----:B------:R-:W2:Y:S02]  /*5960*/  LDG.E R3, desc[UR36][R24.64] ;  /* 0x0000002418037981 */ /* 0x000ea4000c1e1900 */
[----:B--2---:R-:W-:-:S13]  /*5970*/  ISETP.NE.AND P0, PT, R0, R3, PT ;  /* 0x000000030000720c */ /* 0x004fda0003f05270 */
[----:B------:R-:W-:Y:S05]  /*5980*/  @P0 BRA `(.L_x_125) ;  /* 0x0000000000ec0947 */ /* 0x000fea0003800000 */
[----:B------:R-:W0:Y:S01]  /*5990*/  LDCU UR4, c[0x0][0x390] ;  /* 0x00007200ff0477ac */ /* 0x000e220008000800 */
[----:B------:R-:W-:-:S05]  /*59a0*/  VIADD R16, R16, 0x1 ;  /* 0x0000000110107836 */ /* 0x000fca0000000000 */
[----:B0-----:R-:W-:-:S13]  /*59b0*/  ISETP.NE.AND P0, PT, R16, UR4, PT ;  /* 0x0000000410007c0c */ /* 0x001fda000bf05270 */
[----:B------:R-:W-:Y:S05]  /*59c0*/  @P0 BRA `(.L_x_126) ;  /* 0xfffffffc00d80947 */ /* 0x000fea000383ffff */
[----:B------:R-:W-:Y:S05]  /*59d0*/  BSYNC.RECONVERGENT B6 ;  /* 0x0000000000067941 */ /* 0x000fea0003800200 */
.L_x_124:
[----:B------:R-:W-:Y:S01]  /*59e0*/  MOV R0, 0x0 ;  /* 0x0000000000007802 */ /* 0x000fe20000000f00 */
[----:B------:R-:W0:Y:S01]  /*59f0*/  LDCU.64 UR4, c[0x4][0x60] ;  /* 0x01000c00ff0477ac */ /* 0x000e220008000a00 */
[----:B------:R-:W-:Y:S02]  /*5a00*/  CS2R R6, SRZ ;  /* 0x0000000000067805 */ /* 0x000fe4000001ff00 */
[----:B------:R1:W2:Y:S01]  /*5a10*/  LDC.64 R8, c[0x4][R0] ;  /* 0x0100000000087b82 */ /* 0x0002a20000000a00 */
[----:B0-----:R-:W-:Y:S01]  /*5a20*/  IMAD.U32 R4, RZ, RZ, UR4 ;  /* 0x00000004ff047e24 */ /* 0x001fe2000f8e00ff */
[----:B-1----:R-:W-:-:S07]  /*5a30*/  MOV R5, UR5 ;  /* 0x0000000500057c02 */ /* 0x002fce0008000f00 */
[----:B------:R-:W-:-:S07]  /*5a40*/  LEPC R20, `(.L_x_127) ;  /* 0x000000001014794e */ /* 0x000fce0000000000 */
[----:B--2---:R-:W-:Y:S05]  /*5a50*/  CALL.ABS.NOINC R8 ;  /* 0x0000000008007343 */ /* 0x004fea0003c00000 */
.L_x_127:
[----:B------:R-:W0:Y:S02]  /*5a60*/  LDC.64 R24, c[0x0][0x398] ;  /* 0x0000e600ff187b82 */ /* 0x000e240000000a00 */
[----:B0-----:R-:W2:Y:S01]  /*5a70*/  LDG.E R3, desc[UR36][R24.64] ;  /* 0x0000002418037981 */ /* 0x001ea2000c1e1900 */
[----:B------:R-:W-:Y:S01]  /*5a80*/  MOV R0, 0x400 ;  /* 0x0000040000007802 */ /* 0x000fe20000000f00 */
[----:B------:R-:W-:Y:S01]  /*5a90*/  IMAD.MOV.U32 R16, RZ, RZ, RZ ;  /* 0x000000ffff107224 */ /* 0x000fe200078e00ff */
[----:B------:R-:W0:Y:S02]  /*5aa0*/  S2R R5, SR_CgaCtaId ;  /* 0x0000000000057919 */ /* 0x000e240000008800 */
[----:B0-----:R-:W-:Y:S02]  /*5ab0*/  LEA R7, R5, R0, 0x18 ;  /* 0x0000000005077211 */ /* 0x001fe400078ec0ff */
[----:B------:R-:W0:Y:S03]  /*5ac0*/  LDC.64 R4, c[0x0][0x398] ;  /* 0x0000e600ff047b82 */ /* 0x000e260000000a00 */
[----:B------:R-:W2:Y:S01]  /*5ad0*/  LDS R0, [R7] ;  /* 0x0000000007007984 */ /* 0x000ea20000000800 */
[----:B------:R-:W-:Y:S01]  /*5ae0*/  IMAD.MOV.U32 R17, RZ, RZ, R7 ;  /* 0x000000ffff117224 */ /* 0x000fe200078e0007 */
[----:B--2---:R-:W-:-:S13]  /*5af0*/  ISETP.NE.AND P0, PT, R0, R3, PT ;  /* 0x000000030000720c */ /* 0x004fda0003f05270 */
[----:B0-----:R-:W-:Y:S05]  /*5b00*/  @P0 BRA `(.L_x_128) ;  /* 0x0000000000300947 */ /* 0x001fea0003800000 */
[----:B------:R-:W-:Y:S01]  /*5b10*/  BSSY.RECONVERGENT B6, `(.L_x_128) ;  /* 0x000000b000067945 */ /* 0x000fe20003800200 */
.L_x_130:
[----:B------:R-:W0:Y:S01]  /*5b20*/  LDCU UR4, c[0x0][0x390] ;  /* 0x00007200ff0477ac */ /* 0x000e220008000800 */
[----:B------:R-:W-:-:S04]  /*5b30*/  IADD3 R16, PT, PT, R16, 0x1, RZ ;  /* 0x0000000110107810 */ /* 0x000fc80007ffe0ff */
[----:B0-----:R-:W-:-:S13]  /*5b40*/  ISETP.NE.AND P0, PT, R16, UR4, PT ;  /* 0x0000000410007c0c */ /* 0x001fda000bf05270 */
[----:B------:R-:W-:Y:S05]  /*5b50*/  @!P0 BRA `(.L_x_129) ;  /* 0x0000000000f48947 */ /* 0x000fea0003800000 */
[----:B------:R-:W-:-:S05]  /*5b60*/  IMAD.WIDE.U32 R24, R16, 0x4, R4 ;  /* 0x0000000410187825 */ /* 0x000fca00078e0004 */
[----:B------:R-:W2:Y:S01]  /*5b70*/  LDG.E R3, desc[UR36][R24.64] ;  /* 0x0000002418037981 */ /* 0x000ea2000c1e1900 */
[----:B------:R-:W-:-:S05]  /*5b80*/  IMAD R17, R16, 0x4, R7 ;  /* 0x0000000410117824 */ /* 0x000fca00078e0207 */
[----:B------:R-:W2:Y:S02]  /*5b90*/  LDS R0, [R17] ;  /* 0x0000000011007984 */ /* 0x000ea40000000800 */
[----:B--2---:R-:W-:-:S13]  /*5ba0*/  ISETP.NE.AND P0, PT, R0, R3, PT ;  /* 0x000000030000720c */ /* 0x004fda0003f05270 */
[----:B------:R-:W-:Y:S05]  /*5bb0*/  @!P0 BRA `(.L_x_130) ;  /* 0xfffffffc00d88947 */ /* 0x000fea000383ffff */
[----:B------:R-:W-:Y:S05]  /*5bc0*/  BSYNC.RECONVERGENT B6 ;  /* 0x0000000000067941 */ /* 0x000fea0003800200 */
.L_x_128:
[----:B------:R-:W0:Y:S01]  /*5bd0*/  LDC.64 R8, c[0x0][0x3a0] ;  /* 0x0000e800ff087b82 */ /* 0x000e220000000a00 */
[----:B------:R-:W-:Y:S01]  /*5be0*/  MOV R23, 0x0 ;  /* 0x0000000000177802 */ /* 0x000fe20000000f00 */
[----:B------:R-:W1:Y:S01]  /*5bf0*/  LDCU.64 UR4, c[0x4][0x68] ;  /* 0x01000d00ff0477ac */ /* 0x000e620008000a00 */
[----:B------:R-:W-:-:S05]  /*5c00*/  CS2R R6, SRZ ;  /* 0x0000000000067805 */ /* 0x000fca000001ff00 */
[----:B------:R2:W3:Y:S01]  /*5c10*/  LDC.64 R10, c[0x4][R23] ;  /* 0x01000000170a7b82 */ /* 0x0004e20000000a00 */
[----:B-1----:R-:W-:Y:S01]  /*5c20*/  IMAD.U32 R4, RZ, RZ, UR4 ;  /* 0x00000004ff047e24 */ /* 0x002fe2000f8e00ff */
[----:B------:R-:W-:Y:S01]  /*5c30*/  MOV R5, UR5 ;  /* 0x0000000500057c02 */ /* 0x000fe20008000f00 */
[----:B0-----:R2:W-:Y:S06]  /*5c40*/  STG.E.U8 desc[UR36][R8.64], RZ ;  /* 0x000000ff08007986 */ /* 0x0015ec000c101124 */
[----:B------:R-:W-:-:S07]  /*5c50*/  LEPC R20, `(.L_x_131) ;  /* 0x000000001014794e */ /* 0x000fce0000000000 */
[----:B--23--:R-:W-:Y:S05]  /*5c60*/  CALL.ABS.NOINC R10 ;  /* 0x000000000a007343 */ /* 0x00cfea0003c00000 */
.L_x_131:
[----:B------:R-:W2:Y:S01]  /*5c70*/  LDG.E R19, desc[UR36][R24.64] ;  /* 0x0000002418137981 */ /* 0x000ea2000c1e1900 */
[----:B------:R-:W-:Y:S01]  /*5c80*/  IMAD.MOV.U32 R18, RZ, RZ, R16 ;  /* 0x000000ffff127224 */ /* 0x000fe200078e0010 */
[----:B------:R0:W1:Y:S01]  /*5c90*/  LDC.64 R8, c[0x4][R23] ;  /* 0x0100000017087b82 */ /* 0x0000620000000a00 */
[----:B------:R-:W3:Y:S01]  /*5ca0*/  LDCU.64 UR4, c[0x4][0x70] ;  /* 0x01000e00ff0477ac */ /* 0x000ee20008000a00 */
[----:B------:R-:W2:Y:S01]  /*5cb0*/  LDS R17, [R17] ;  /* 0x0000000011117984 */ /* 0x000ea20000000800 */
[----:B------:R-:W-:Y:S02]  /*5cc0*/  IMAD.MOV.U32 R6, RZ, RZ, R22 ;  /* 0x000000ffff067224 */ /* 0x000fe400078e0016 */
[----:B------:R-:W-:Y:S02]  /*5cd0*/  IMAD.MOV.U32 R7, RZ, RZ, R2 ;  /* 0x000000ffff077224 */ /* 0x000fe400078e0002 */
[----:B---3--:R-:W-:Y:S01]  /*5ce0*/  IMAD.U32 R4, RZ, RZ, UR4 ;  /* 0x00000004ff047e24 */ /* 0x008fe2000f8e00ff */
[----:B------:R-:W-:Y:S01]  /*5cf0*/  MOV R5, UR5 ;  /* 0x0000000500057c02 */ /* 0x000fe20008000f00 */
[----:B-12---:R0:W-:Y:S06]  /*5d00*/  STL.128 [R1], R16 ;  /* 0x0000001001007387 */ /* 0x0061ec0000100c00 */
[----:B------:R-:W-:-:S07]  /*5d10*/  LEPC R20, `(.L_x_132) ;  /* 0x000000001014794e */ /* 0x000fce0000000000 */
[----:B0-----:R-:W-:Y:S05]  /*5d20*/  CALL.ABS.NOINC R8 ;  /* 0x0000000008007343 */ /* 0x001fea0003c00000 */
.L_x_132:
[----:B------:R-:W-:Y:S05]  /*5d30*/  EXIT ;  /* 0x000000000000794d */ /* 0x000fea0003800000 */
.L_x_125:
[----:B------:R-:W0:Y:S01]  /*5d40*/  LDC.64 R8, c[0x0][0x3a0] ;  /* 0x0000e800ff087b82 */ /* 0x000e220000000a00 */
[----:B------:R-:W-:Y:S01]  /*5d50*/  MOV R23, 0x0 ;  /* 0x0000000000177802 */ /* 0x000fe20000000f00 */
[----:B------:R-:W1:Y:S01]  /*5d60*/  LDCU.64 UR4, c[0x4][0x50] ;  /* 0x01000a00ff0477ac */ /* 0x000e620008000a00 */
[----:B------:R-:W-:-:S05]  /*5d70*/  CS2R R6, SRZ ;  /* 0x0000000000067805 */ /* 0x000fca000001ff00 */
[----:B------:R2:W3:Y:S01]  /*5d80*/  LDC.64 R10, c[0x4][R23] ;  /* 0x01000000170a7b82 */ /* 0x0004e20000000a00 */
[----:B-1----:R-:W-:Y:S01]  /*5d90*/  MOV R4, UR4 ;  /* 0x0000000400047c02 */ /* 0x002fe20008000f00 */
[----:B------:R-:W-:Y:S01]  /*5da0*/  IMAD.U32 R5, RZ, RZ, UR5 ;  /* 0x00000005ff057e24 */ /* 0x000fe2000f8e00ff */
[----:B0-----:R2:W-:Y:S06]  /*5db0*/  STG.E.U8 desc[UR36][R8.64], RZ ;  /* 0x000000ff08007986 */ /* 0x0015ec000c101124 */
[----:B------:R-:W-:-:S07]  /*5dc0*/  LEPC R20, `(.L_x_133) ;  /* 0x000000001014794e */ /* 0x000fce0000000000 */
[----:B--23--:R-:W-:Y:S05]  /*5dd0*/  CALL.ABS.NOINC R10 ;  /* 0x000000000a007343 */ /* 0x00cfea0003c00000 */
.L_x_133:
[----:B------:R-:W2:Y:S04]  /*5de0*/  LDG.E R17, desc[UR36][R26.64] ;  /* 0x000000241a117981 */ /* 0x000ea8000c1e1900 */
[----:B------:R-:W2:Y:S01]  /*5df0*/  LDG.E R19, desc[UR36][R24.64] ;  /* 0x0000002418137981 */ /* 0x000ea2000c1e1900 */
[----:B------:R-:W-:Y:S01]  /*5e00*/  IMAD.MOV.U32 R18, RZ, RZ, R16 ;  /* 0x000000ffff127224 */ /* 0x000fe200078e0010 */
[----:B------:R0:W1:Y:S01]  /*5e10*/  LDC.64 R8, c[0x4][R23] ;  /* 0x0100000017087b82 */ /* 0x0000620000000a00 */
[----:B------:R-:W3:Y:S01]  /*5e20*/  LDCU.64 UR4, c[0x4][0x58] ;  /* 0x01000b00ff0477ac */ /* 0x000ee20008000a00 */
[----:B------:R-:W-:Y:S01]  /*5e30*/  IMAD.MOV.U32 R6, RZ, RZ, R22 ;  /* 0x000000ffff067224 */ /* 0x000fe200078e0016 */
[----:B------:R-:W-:Y:S02]  /*5e40*/  MOV R7, R2 ;  /* 0x0000000200077202 */ /* 0x000fe40000000f00 */
[----:B---3--:R-:W-:Y:S01]  /*5e50*/  MOV R4, UR4 ;  /* 0x0000000400047c02 */ /* 0x008fe20008000f00 */
[----:B------:R-:W-:Y:S01]  /*5e60*/  IMAD.U32 R5, RZ, RZ, UR5 ;  /* 0x00000005ff057e24 */ /* 0x000fe2000f8e00ff */
[----:B-12---:R0:W-:Y:S06]  /*5e70*/  STL.128 [R1], R16 ;  /* 0x0000001001007387 */ /* 0x0061ec0000100c00 */
[----:B------:R-:W-:-:S07]  /*5e80*/  LEPC R20, `(.L_x_134) ;  /* 0x000000001014794e */ /* 0x000fce0000000000 */
[----:B0-----:R-:W-:Y:S05]  /*5e90*/  CALL.ABS.NOINC R8 ;  /* 0x0000000008007343 */ /* 0x001fea0003c00000 */
.L_x_134:
[----:B------:R-:W-:Y:S05]  /*5ea0*/  EXIT ;  /* 0x000000000000794d */ /* 0x000fea0003800000 */
.L_x_123:
[----:B------:R-:W-:Y:S01]  /*5eb0*/  MOV R0, 0x0 ;  /* 0x0000000000007802 */ /* 0x000fe20000000f00 */
[----:B------:R-:W0:Y:S01]  /*5ec0*/  LDCU.64 UR4, c[0x4][0x60] ;  /* 0x01000c00ff0477ac */ /* 0x000e220008000a00 */
[----:B------:R-:W-:Y:S02]  /*5ed0*/  CS2R R6, SRZ ;  /* 0x0000000000067805 */ /* 0x000fe4000001ff00 */
[----:B------:R1:W2:Y:S01]  /*5ee0*/  LDC.64 R2, c[0x4][R0] ;  /* 0x0100000000027b82 */ /* 0x0002a20000000a00 */
[----:B0-----:R-:W-:Y:S02]  /*5ef0*/  IMAD.U32 R4, RZ, RZ, UR4 ;  /* 0x00000004ff047e24 */ /* 0x001fe4000f8e00ff */
[----:B-1----:R-:W-:-:S07]  /*5f00*/  IMAD.U32 R5, RZ, RZ, UR5 ;  /* 0x00000005ff057e24 */ /* 0x002fce000f8e00ff */
[----:B------:R-:W-:-:S07]  /*5f10*/  LEPC R20, `(.L_x_129) ;  /* 0x000000001014794e */ /* 0x000fce0000000000 */
[----:B--2---:R-:W-:Y:S05]  /*5f20*/  CALL.ABS.NOINC R2 ;  /* 0x0000000002007343 */ /* 0x004fea0003c00000 */
.L_x_129:
[----:B------:R-:W-:Y:S01]  /*5f30*/  MOV R2, 0x0 ;  /* 0x0000000000027802 */ /* 0x000fe20000000f00 */
[----:B------:R-:W0:Y:S01]  /*5f40*/  LDCU.64 UR4, c[0x4][0x78] ;  /* 0x01000f00ff0477ac */ /* 0x000e220008000a00 */
[----:B------:R-:W-:Y:S02]  /*5f50*/  CS2R R6, SRZ ;  /* 0x0000000000067805 */ /* 0x000fe4000001ff00 */
[----:B------:R1:W2:Y:S01]  /*5f60*/  LDC.64 R8, c[0x4][R2] ;  /* 0x0100000002087b82 */ /* 0x0002a20000000a00 */
[----:B0-----:R-:W-:Y:S01]  /*5f70*/  MOV R4, UR4 ;  /* 0x0000000400047c02 */ /* 0x001fe20008000f00 */
[----:B-1----:R-:W-:-:S07]  /*5f80*/  IMAD.U32 R5, RZ, RZ, UR5 ;  /* 0x00000005ff057e24 */ /* 0x002fce000f8e00ff */
[----:B------:R-:W-:-:S07]  /*5f90*/  LEPC R20, `(.L_x_135) ;  /* 0x000000001014794e */ /* 0x000fce0000000000 */
[----:B--2---:R-:W-:Y:S05]  /*5fa0*/  CALL.ABS.NOINC R8 ;  /* 0x0000000008007343 */ /* 0x004fea0003c00000 */
.L_x_135:
[----:B------:R-:W0:Y:S01]  /*5fb0*/  LDC.64 R8, c[0x0][0x3a0] ;  /* 0x0000e800ff087b82 */ /* 0x000e220000000a00 */
[----:B------:R-:W-:Y:S01]  /*5fc0*/  IMAD.MOV.U32 R0, RZ, RZ, 0x1 ;  /* 0x00000001ff007424 */ /* 0x000fe200078e00ff */
[----:B------:R-:W1:Y:S01]  /*5fd0*/  LDCU.64 UR4, c[0x4][0x80] ;  /* 0x01001000ff0477ac */ /* 0x000e620008000a00 */
[----:B------:R-:W-:-:S05]  /*5fe0*/  CS2R R6, SRZ ;  /* 0x0000000000067805 */ /* 0x000fca000001ff00 */
[----:B------:R-:W2:Y:S01]  /*5ff0*/  LDC.64 R2, c[0x4][R2] ;  /* 0x0100000002027b82 */ /* 0x000ea20000000a00 */
[----:B-1----:R-:W-:Y:S01]  /*6000*/  MOV R4, UR4 ;  /* 0x0000000400047c02 */ /* 0x002fe20008000f00 */
[----:B------:R-:W-:Y:S01]  /*6010*/  IMAD.U32 R5, RZ, RZ, UR5 ;  /* 0x00000005ff057e24 */ /* 0x000fe2000f8e00ff */
[----:B0-----:R0:W-:Y:S06]  /*6020*/  STG.E.U8 desc[UR36][R8.64], R0 ;  /* 0x0000000008007986 */ /* 0x0011ec000c101124 */
[----:B------:R-:W-:-:S07]  /*6030*/  LEPC R20, `(.L_x_136) ;  /* 0x000000001014794e */ /* 0x000fce0000000000 */
[----:B0-2---:R-:W-:Y:S05]  /*6040*/  CALL.ABS.NOINC R2 ;  /* 0x0000000002007343 */ /* 0x005fea0003c00000 */
.L_x_136:
[----:B------:R-:W-:Y:S05]  /*6050*/  EXIT ;  /* 0x000000000000794d */ /* 0x000fea0003800000 */
.L_x_137:
[----:B------:R-:W-:-:S00]  /*6060*/  BRA `(.L_x_137) ;  /* 0xfffffffc00fc7947 */ /* 0x000fc0000383ffff */
[----:B------:R-:W-:-:S00]  /*6070*/  NOP ;  /* 0x0000000000007918 */ /* 0x000fc00000000000 */
        /* <DEDUP_REMOVED lines=8> */
.L_x_200:


//--------------------- .text._Z11globalHistoPjiPKfiff --------------------------
	.section	.text._Z11globalHistoPjiPKfiff,"ax",@progbits
	.align	128
        .global         _Z11globalHistoPjiPKfiff
        .type           _Z11globalHistoPjiPKfiff,@function
        .size           _Z11globalHistoPjiPKfiff,(.L_x_198 - _Z11globalHistoPjiPKfiff)
        .other          _Z11globalHistoPjiPKfiff,@"STO_CUDA_ENTRY STV_DEFAULT"
_Z11globalHistoPjiPKfiff:
.text._Z11globalHistoPjiPKfiff:
[----:B------:R-:W-:Y:S01]  /*0000*/  LDC R1, c[0x0][0x37c] ;  /* 0x0000df00ff017b82 */ /* 0x000fe20000000800 */
[----:B------:R-:W0:Y:S07]  /*0010*/  S2R R2, SR_TID.X ;  /* 0x0000000000027919 */ /* 0x000e2e0000002100 */
[----:B------:R-:W1:Y:S01]  /*0020*/  S2UR UR5, SR_CgaCtaId ;  /* 0x00000000000579c3 */ /* 0x000e620000008800 */
[----:B------:R-:W0:Y:S01]  /*0030*/  LDCU UR7, c[0x0][0x388] ;  /* 0x00007100ff0777ac */ /* 0x000e220008000800 */
[----:B------:R-:W2:Y:S06]  /*0040*/  LDCU UR10, c[0x0][0x398] ;  /* 0x00007300ff0a77ac */ /* 0x000eac0008000800 */
[----:B------:R-:W3:Y:S01]  /*0050*/  S2UR UR6, SR_CTAID.X ;  /* 0x00000000000679c3 */ /* 0x000ee20000002500 */
[----:B------:R-:W-:Y:S01]  /*0060*/  UMOV UR4, 0x400 ;  /* 0x0000040000047882 */ /* 0x000fe20000000000 */
[----:B------:R-:W4:Y:S01]  /*0070*/  LDCU.64 UR8, c[0x0][0x358] ;  /* 0x00006b00ff0877ac */ /* 0x000f220008000a00 */
[----:B------:R-:W2:Y:S05]  /*0080*/  LDCU UR12, c[0x0][0x39c] ;  /* 0x00007380ff0c77ac */ /* 0x000eaa0008000800 */
[----:B------:R-:W3:Y:S01]  /*0090*/  LDC R7, c[0x0][0x360] ;  /* 0x0000d800ff077b82 */ /* 0x000ee20000000800 */
[----:B------:R-:W2:Y:S01]  /*00a0*/  LDCU UR11, c[0x0][0x39c] ;  /* 0x00007380ff0b77ac */ /* 0x000ea20008000800 */
[----:B------:R-:W2:Y:S01]  /*00b0*/  LDCU UR13, c[0x0][0x398] ;  /* 0x00007300ff0d77ac */ /* 0x000ea20008000800 */
[----:B-1----:R-:W-:Y:S01]  /*00c0*/  ULEA UR4, UR5, UR4, 0x18 ;  /* 0x0000000405047291 */ /* 0x002fe2000f8ec0ff */
[----:B------:R-:W1:Y:S01]  /*00d0*/  LDCU UR5, c[0x0][0x370] ;  /* 0x00006e00ff0577ac */ /* 0x000e620008000800 */
[----:B0-----:R-:W-:-:S04]  /*00e0*/  ISETP.GE.U32.AND P0, PT, R2, UR7, PT ;  /* 0x0000000702007c0c */ /* 0x001fc8000bf06070 */
[----:B------:R-:W-:Y:S01]  /*00f0*/  LEA R6, R2, UR4, 0x2 ;  /* 0x0000000402067c11 */ /* 0x000fe2000f8e10ff */
[----:B---3--:R-:W-:-:S08]  /*0100*/  IMAD R8, R7, UR6, R2 ;  /* 0x0000000607087c24 */ /* 0x008fd0000f8e0202 */
[----:B------:R0:W-:Y:S01]  /*0110*/  @!P0 STS [R6], RZ ;  /* 0x000000ff06008388 */ /* 0x0001e20000000800 */
[----:B------:R-:W-:Y:S01]  /*0120*/  BAR.SYNC.DEFER_BLOCKING 0x0 ;  /* 0x0000000000007b1d */ /* 0x000fe20000010000 */
[----:B--2---:R-:W-:Y:S01]  /*0130*/  ISETP.GE.AND P0, PT, R8, UR10, PT ;  /* 0x0000000a08007c0c */ /* 0x004fe2000bf06270 */
[----:B-1----:R-:W-:-:S12]  /*0140*/  IMAD R7, R7, UR5, RZ ;  /* 0x0000000507077c24 */ /* 0x002fd8000f8e02ff */
[----:B0---4-:R-:W-:Y:S05]  /*0150*/  @P0 BRA `(.L_x_138) ;  /* 0x0000000800800947 */ /* 0x011fea0003800000 */
[----:B------:R-:W0:Y:S01]  /*0160*/  LDC R0, c[0x0][0x39c] ;  /* 0x0000e700ff007b82 */ /* 0x000e220000000800 */
[----:B------:R-:W0:Y:S01]  /*0170*/  LDCU UR5, c[0x0][0x3a0] ;  /* 0x00007400ff0577ac */ /* 0x000e220008000800 */
[----:B------:R-:W-:-:S04]  /*0180*/  I2FP.F32.S32 R5, UR7 ;  /* 0x0000000700057c45 */ /* 0x000fc80008201400 */
[----:B------:R-:W1:Y:S02]  /*0190*/  MUFU.RCP R4, R5 ;  /* 0x0000000500047308 */ /* 0x000e640000001000 */
[----:B-1----:R-:W-:Y:S01]  /*01a0*/  FFMA R3, -R5, R4, 1 ;  /* 0x3f80000005037423 */ /* 0x002fe20000000104 */
[----:B0-----:R-:W-:-:S03]  /*01b0*/  FADD R0, -R0, UR5 ;  /* 0x0000000500007e21 */ /* 0x001fc60008000100 */
[----:B------:R-:W-:Y:S02]  /*01c0*/  FFMA R3, R4, R3, R4 ;  /* 0x0000000304037223 */ /* 0x000fe40000000004 */
[----:B------:R-:W0:Y:S02]  /*01d0*/  FCHK P0, R0, R5 ;  /* 0x0000000500007302 */ /* 0x000e240000000000 */
[----:B------:R-:W-:-:S04]  /*01e0*/  FFMA R4, R0, R3, RZ ;  /* 0x0000000300047223 */ /* 0x000fc800000000ff */
[----:B------:R-:W-:-:S04]  /*01f0*/  FFMA R9, -R5, R4, R0 ;  /* 0x0000000405097223 */ /* 0x000fc80000000100 */
[----:B------:R-:W-:Y:S01]  /*0200*/  FFMA R3, R3, R9, R4 ;  /* 0x0000000903037223 */ /* 0x000fe20000000004 */
[----:B0-----:R-:W-:Y:S06]  /*0210*/  @!P0 BRA `(.L_x_139) ;  /* 0x0000000000108947 */ /* 0x001fec0003800000 */
[----:B------:R-:W-:Y:S01]  /*0220*/  IMAD.MOV.U32 R3, RZ, RZ, R5 ;  /* 0x000000ffff037224 */ /* 0x000fe200078e0005 */
[----:B------:R-:W-:-:S07]  /*0230*/  MOV R14, 0x250 ;  /* 0x00000250000e7802 */ /* 0x000fce0000000f00 */
[----:B------:R-:W-:Y:S05]  /*0240*/  CALL.REL.NOINC `($__internal_0_$__cuda_sm3x_div_rn_noftz_f32_slowpath) ;  /* 0x00000008006c7944 */ /* 0x000fea0003c00000 */
[----:B------:R-:W-:-:S07]  /*0250*/  IMAD.MOV.U32 R3, RZ, RZ, R0 ;  /* 0x000000ffff037224 */ /* 0x000fce00078e0000 */
.L_x_139:
[----:B------:R-:W0:Y:S01]  /*0260*/  I2F.U32.RP R11, R7 ;  /* 0x00000007000b7306 */ /* 0x000e220000209000 */
[----:B------:R-:W1:Y:S01]  /*0270*/  LDCU UR5, c[0x0][0x398] ;  /* 0x00007300ff0577ac */ /* 0x000e620008000800 */
[C---:B------:R-:W-:Y:S01]  /*0280*/  IMAD.IADD R0, R7.reuse, 0x1, R8 ;  /* 0x0000000107007824 */ /* 0x040fe200078e0208 */
[----:B------:R-:W-:Y:S01]  /*0290*/  ISETP.NE.U32.AND P2, PT, R7, RZ, PT ;  /* 0x000000ff0700720c */ /* 0x000fe20003f45070 */
[----:B------:R-:W-:Y:S01]  /*02a0*/  IMAD.MOV R13, RZ, RZ, -R7 ;  /* 0x000000ffff0d7224 */ /* 0x000fe200078e0a07 */
[----:B------:R-:W-:Y:S03]  /*02b0*/  BSSY B0, `(.L_x_140) ;  /* 0x0000034000007945 */ /* 0x000fe60003800000 */
[----:B0-----:R-:W0:Y:S01]  /*02c0*/  MUFU.RCP R11, R11 ;  /* 0x0000000b000b7308 */ /* 0x001e220000001000 */
[C---:B-1----:R-:W-:Y:S02]  /*02d0*/  ISETP.GE.AND P0, PT, R0.reuse, UR5, PT ;  /* 0x0000000500007c0c */ /* 0x042fe4000bf06270 */
[----:B------:R-:W-:-:S02]  /*02e0*/  VIMNMX R9, PT, PT, R0, UR5, !PT ;  /* 0x0000000500097c48 */ /* 0x000fc4000ffe0100 */
[----:B------:R-:W-:-:S04]  /*02f0*/  SEL R10, RZ, 0x1, P0 ;  /* 0x00000001ff0a7807 */ /* 0x000fc80000000000 */
[----:B------:R-:W-:Y:S02]  /*0300*/  IADD3 R0, PT, PT, R9, -R0, -R10 ;  /* 0x8000000009007210 */ /* 0x000fe40007ffe80a */
[----:B0-----:R-:W-:-:S04]  /*0310*/  IADD3 R4, PT, PT, R11, 0xffffffe, RZ ;  /* 0x0ffffffe0b047810 */ /* 0x001fc80007ffe0ff */
[----:B------:R0:W1:Y:S02]  /*0320*/  F2I.FTZ.U32.TRUNC.NTZ R5, R4 ;  /* 0x0000000400057305 */ /* 0x000064000021f000 */
[----:B0-----:R-:W-:Y:S02]  /*0330*/  HFMA2 R4, -RZ, RZ, 0, 0 ;  /* 0x00000000ff047431 */ /* 0x001fe400000001ff */
[----:B-1----:R-:W-:-:S04]  /*0340*/  IMAD R13, R13, R5, RZ ;  /* 0x000000050d0d7224 */ /* 0x002fc800078e02ff */
[----:B------:R-:W-:-:S06]  /*0350*/  IMAD.HI.U32 R5, R5, R13, R4 ;  /* 0x0000000d05057227 */ /* 0x000fcc00078e0004 */
[----:B------:R-:W-:-:S04]  /*0360*/  IMAD.HI.U32 R5, R5, R0, RZ ;  /* 0x0000000005057227 */ /* 0x000fc800078e00ff */
[----:B------:R-:W-:-:S04]  /*0370*/  IMAD.MOV R4, RZ, RZ, -R5 ;  /* 0x000000ffff047224 */ /* 0x000fc800078e0a05 */
[----:B------:R-:W-:-:S05]  /*0380*/  IMAD R0, R7, R4, R0 ;  /* 0x0000000407007224 */ /* 0x000fca00078e0200 */
[----:B------:R-:W-:-:S13]  /*0390*/  ISETP.GE.U32.AND P0, PT, R0, R7, PT ;  /* 0x000000070000720c */ /* 0x000fda0003f06070 */
[----:B------:R-:W-:Y:S01]  /*03a0*/  @P0 IMAD.IADD R0, R0, 0x1, -R7 ;  /* 0x0000000100000824 */ /* 0x000fe200078e0a07 */
[----:B------:R-:W-:-:S04]  /*03b0*/  @P0 IADD3 R5, PT, PT, R5, 0x1, RZ ;  /* 0x0000000105050810 */ /* 0x000fc80007ffe0ff */
[----:B------:R-:W-:-:S13]  /*03c0*/  ISETP.GE.U32.AND P1, PT, R0, R7, PT ;  /* 0x000000070000720c */ /* 0x000fda0003f26070 */
[----:B------:R-:W-:Y:S01]  /*03d0*/  @P1 VIADD R5, R5, 0x1 ;  /* 0x0000000105051836 */ /* 0x000fe20000000000 */
[----:B------:R-:W-:-:S05]  /*03e0*/  @!P2 LOP3.LUT R5, RZ, R7, RZ, 0x33, !PT ;  /* 0x00000007ff05a212 */ /* 0x000fca00078e33ff */
[----:B------:R-:W-:-:S05]  /*03f0*/  IMAD.IADD R10, R10, 0x1, R5 ;  /* 0x000000010a0a7824 */ /* 0x000fca00078e0205 */
[----:B------:R-:W-:-:S04]  /*0400*/  LOP3.LUT R0, R10, 0x3, RZ, 0xc0, !PT ;  /* 0x000000030a007812 */ /* 0x000fc800078ec0ff */
[----:B------:R-:W-:-:S13]  /*0410*/  ISETP.NE.AND P0, PT, R0, 0x3, PT ;  /* 0x000000030000780c */ /* 0x000fda0003f05270 */
[----:B------:R-:W-:Y:S05]  /*0420*/  @!P0 BRA `(.L_x_141) ;  /* 0x0000000000708947 */ /* 0x000fea0003800000 */
[----:B------:R-:W0:Y:S01]  /*0430*/  LDC.64 R4, c[0x0][0x390] ;  /* 0x0000e400ff047b82 */ /* 0x000e220000000a00 */
[----:B------:R-:W-:-:S04]  /*0440*/  IADD3 R0, PT, PT, R10, 0x1, RZ ;  /* 0x000000010a007810 */ /* 0x000fc80007ffe0ff */
[----:B------:R-:W-:-:S05]  /*0450*/  LOP3.LUT R0, R0, 0x3, RZ, 0xc0, !PT ;  /* 0x0000000300007812 */ /* 0x000fca00078ec0ff */
[----:B------:R-:W-:-:S07]  /*0460*/  IMAD.MOV R11, RZ, RZ, -R0 ;  /* 0x000000ffff0b7224 */ /* 0x000fce00078e0a00 */
.L_x_144:
[----:B0-----:R-:W-:-:S05]  /*0470*/  IMAD.WIDE R12, R8, 0x4, R4 ;  /* 0x00000004080c7825 */ /* 0x001fca00078e0204 */
[----:B-1----:R-:W2:Y:S01]  /*0480*/  LDG.E R0, desc[UR8][R12.64] ;  /* 0x000000080c007981 */ /* 0x002ea2000c1e1900 */
[----:B------:R-:W0:Y:S01]  /*0490*/  MUFU.RCP R14, R3 ;  /* 0x00000003000e7308 */ /* 0x000e220000001000 */
[----:B------:R-:W-:Y:S01]  /*04a0*/  VIADD R11, R11, 0x1 ;  /* 0x000000010b0b7836 */ /* 0x000fe20000000000 */
[----:B------:R-:W-:Y:S05]  /*04b0*/  YIELD ;  /* 0x0000000000007946 */ /* 0x000fea0003800000 */
[----:B------:R-:W-:Y:S01]  /*04c0*/  BSSY.RECONVERGENT B1, `(.L_x_142) ;  /* 0x000000d000017945 */ /* 0x000fe20003800200 */
[----:B------:R-:W-:Y:S01]  /*04d0*/  ISETP.NE.AND P2, PT, R11, RZ, PT ;  /* 0x000000ff0b00720c */ /* 0x000fe20003f45270 */
[----:B0-----:R-:W-:-:S04]  /*04e0*/  FFMA R9, R14, -R3, 1 ;  /* 0x3f8000000e097423 */ /* 0x001fc80000000803 */
[----:B------:R-:W-:Y:S01]  /*04f0*/  FFMA R9, R14, R9, R14 ;  /* 0x000000090e097223 */ /* 0x000fe2000000000e */
[----:B--2---:R-:W-:-:S04]  /*0500*/  FADD R0, R0, -UR11 ;  /* 0x8000000b00007e21 */ /* 0x004fc80008000000 */
[----:B------:R-:W0:Y:S01]  /*0510*/  FCHK P0, R0, R3 ;  /* 0x0000000300007302 */ /* 0x000e220000000000 */
[----:B------:R-:W-:-:S04]  /*0520*/  FFMA R14, R0, R9, RZ ;  /* 0x00000009000e7223 */ /* 0x000fc800000000ff */
[----:B------:R-:W-:-:S04]  /*0530*/  FFMA R15, R14, -R3, R0 ;  /* 0x800000030e0f7223 */ /* 0x000fc80000000000 */
[----:B------:R-:W-:Y:S01]  /*0540*/  FFMA R9, R9, R15, R14 ;  /* 0x0000000f09097223 */ /* 0x000fe2000000000e */
[----:B0-----:R-:W-:Y:S06]  /*0550*/  @!P0 BRA `(.L_x_143) ;  /* 0x00000000000c8947 */ /* 0x001fec0003800000 */
[----:B------:R-:W-:-:S07]  /*0560*/  MOV R14, 0x580 ;  /* 0x00000580000e7802 */ /* 0x000fce0000000f00 */
[----:B------:R-:W-:Y:S05]  /*0570*/  CALL.REL.NOINC `($__internal_0_$__cuda_sm3x_div_rn_noftz_f32_slowpath) ;  /* 0x0000000400a07944 */ /* 0x000fea0003c00000 */
[----:B------:R-:W-:-:S07]  /*0580*/  MOV R9, R0 ;  /* 0x0000000000097202 */ /* 0x000fce0000000f00 */
.L_x_143:
[----:B------:R-:W-:Y:S05]  /*0590*/  BSYNC.RECONVERGENT B1 ;  /* 0x0000000000017941 */ /* 0x000fea0003800200 */
.L_x_142:
[----:B------:R-:W0:Y:S01]  /*05a0*/  F2I.TRUNC.NTZ R9, R9 ;  /* 0x0000000900097305 */ /* 0x000e22000020f100 */
[----:B------:R-:W-:Y:S01]  /*05b0*/  IMAD.IADD R8, R7, 0x1, R8 ;  /* 0x0000000107087824 */ /* 0x000fe200078e0208 */
[----:B0-----:R-:W-:-:S05]  /*05c0*/  LEA R0, R9, UR4, 0x2 ;  /* 0x0000000409007c11 */ /* 0x001fca000f8e10ff */
[----:B------:R1:W-:Y:S01]  /*05d0*/  ATOMS.POPC.INC.32 RZ, [R0+URZ] ;  /* 0x0000000000ff7f8c */ /* 0x0003e2000d8000ff */
[----:B------:R-:W-:Y:S05]  /*05e0*/  @P2 BRA `(.L_x_144) ;  /* 0xfffffffc00a02947 */ /* 0x000fea000383ffff */
.L_x_141:
[----:B------:R-:W-:Y:S05]  /*05f0*/  BSYNC B0 ;  /* 0x0000000000007941 */ /* 0x000fea0003800000 */
.L_x_140:
[----:B------:R-:W0:Y:S01]  /*0600*/  LDC.64 R4, c[0x0][0x390] ;  /* 0x0000e400ff047b82 */ /* 0x000e220000000a00 */
[----:B------:R-:W-:-:S13]  /*0610*/  ISETP.GE.U32.AND P0, PT, R10, 0x3, PT ;  /* 0x000000030a00780c */ /* 0x000fda0003f06070 */
[----:B------:R-:W-:Y:S05]  /*0620*/  @!P0 BRA `(.L_x_138) ;  /* 0x00000004004c8947 */ /* 0x000fea0003800000 */
.L_x_153:
[----:B0-----:R-:W-:-:S05]  /*0630*/  IMAD.WIDE R10, R8, 0x4, R4 ;  /* 0x00000004080a7825 */ /* 0x001fca00078e0204 */
[----:B--2---:R-:W2:Y:S01]  /*0640*/  LDG.E R9, desc[UR8][R10.64] ;  /* 0x000000080a097981 */ /* 0x004ea2000c1e1900 */
[----:B-1----:R-:W0:Y:S01]  /*0650*/  MUFU.RCP R0, R3 ;  /* 0x0000000300007308 */ /* 0x002e220000001000 */
[----:B------:R-:W-:Y:S05]  /*0660*/  YIELD ;  /* 0x0000000000007946 */ /* 0x000fea0003800000 */
[----:B------:R-:W-:Y:S01]  /*0670*/  BSSY.RECONVERGENT B0, `(.L_x_145) ;  /* 0x000000d000007945 */ /* 0x000fe20003800200 */
        /* <DEDUP_REMOVED lines=8> */
[----:B------:R-:W-:Y:S01]  /*0700*/  IMAD.MOV.U32 R0, RZ, RZ, R14 ;  /* 0x000000ffff007224 */ /* 0x000fe200078e000e */
[----:B------:R-:W-:-:S07]  /*0710*/  MOV R14, 0x730 ;  /* 0x00000730000e7802 */ /* 0x000fce0000000f00 */
[----:B------:R-:W-:Y:S05]  /*0720*/  CALL.REL.NOINC `($__internal_0_$__cuda_sm3x_div_rn_noftz_f32_slowpath) ;  /* 0x0000000400347944 */ /* 0x000fea0003c00000 */
[----:B------:R-:W-:-:S07]  /*0730*/  MOV R9, R0 ;  /* 0x0000000000097202 */ /* 0x000fce0000000f00 */
.L_x_146:
[----:B------:R-:W-:Y:S05]  /*0740*/  BSYNC.RECONVERGENT B0 ;  /* 0x0000000000007941 */ /* 0x000fea0003800200 */
.L_x_145:
[----:B------:R-:W-:-:S05]  /*0750*/  IMAD.WIDE R10, R7, 0x4, R10 ;  /* 0x00000004070a7825 */ /* 0x000fca00078e020a */
[----:B------:R-:W2:Y:S01]  /*0760*/  LDG.E R0, desc[UR8][R10.64] ;  /* 0x000000080a007981 */ /* 0x000ea2000c1e1900 */
[----:B------:R-:W0:Y:S01]  /*0770*/  MUFU.RCP R14, R3 ;  /* 0x00000003000e7308 */ /* 0x000e220000001000 */
[----:B------:R-:W-:Y:S07]  /*0780*/  BSSY.RECONVERGENT B0, `(.L_x_147) ;  /* 0x0000010000007945 */ /* 0x000fee0003800200 */
[----:B------:R-:W1:Y:S01]  /*0790*/  F2I.TRUNC.NTZ R9, R9 ;  /* 0x0000000900097305 */ /* 0x000e62000020f100 */
[----:B0-----:R-:W-:Y:S01]  /*07a0*/  FFMA R13, R14, -R3, 1 ;  /* 0x3f8000000e0d7423 */ /* 0x001fe20000000803 */
[----:B-1----:R-:W-:-:S05]  /*07b0*/  LEA R12, R9, UR4, 0x2 ;  /* 0x00000004090c7c11 */ /* 0x002fca000f8e10ff */
[----:B------:R0:W-:Y:S01]  /*07c0*/  ATOMS.POPC.INC.32 RZ, [R12+URZ] ;  /* 0x000000000cff7f8c */ /* 0x0001e2000d8000ff */
[----:B--2---:R-:W-:Y:S01]  /*07d0*/  FADD R16, R0, -UR12 ;  /* 0x8000000c00107e21 */ /* 0x004fe20008000000 */
[----:B------:R-:W-:-:S03]  /*07e0*/  FFMA R0, R14, R13, R14 ;  /* 0x0000000d0e007223 */ /* 0x000fc6000000000e */
[----:B------:R-:W1:Y:S01]  /*07f0*/  FCHK P0, R16, R3 ;  /* 0x0000000310007302 */ /* 0x000e620000000000 */
[----:B------:R-:W-:-:S04]  /*0800*/  FFMA R13, R0, R16, RZ ;  /* 0x00000010000d7223 */ /* 0x000fc800000000ff */
[----:B------:R-:W-:-:S04]  /*0810*/  FFMA R14, R13, -R3, R16 ;  /* 0x800000030d0e7223 */ /* 0x000fc80000000010 */
[----:B------:R-:W-:Y:S01]  /*0820*/  FFMA R13, R0, R14, R13 ;  /* 0x0000000e000d7223 */ /* 0x000fe2000000000d */
[----:B01----:R-:W-:Y:S06]  /*0830*/  @!P0 BRA `(.L_x_148) ;  /* 0x0000000000108947 */ /* 0x003fec0003800000 */
[----:B------:R-:W-:Y:S01]  /*0840*/  IMAD.MOV.U32 R0, RZ, RZ, R16 ;  /* 0x000000ffff007224 */ /* 0x000fe200078e0010 */
[----:B------:R-:W-:-:S07]  /*0850*/  MOV R14, 0x870 ;  /* 0x00000870000e7802 */ /* 0x000fce0000000f00 */
[----:B------:R-:W-:Y:S05]  /*0860*/  CALL.REL.NOINC `($__internal_0_$__cuda_sm3x_div_rn_noftz_f32_slowpath) ;  /* 0x0000000000e47944 */ /* 0x000fea0003c00000 */
[----:B------:R-:W-:-:S07]  /*0870*/  IMAD.MOV.U32 R13, RZ, RZ, R0 ;  /* 0x000000ffff0d7224 */ /* 0x000fce00078e0000 */
.L_x_148:
[----:B------:R-:W-:Y:S05]  /*0880*/  BSYNC.RECONVERGENT B0 ;  /* 0x0000000000007941 */ /* 0x000fea0003800200 */
.L_x_147:
        /* <DEDUP_REMOVED lines=15> */
[----:B------:R-:W-:Y:S02]  /*0980*/  MOV R0, R17 ;  /* 0x0000001100007202 */ /* 0x000fe40000000f00 */
[----:B------:R-:W-:-:S07]  /*0990*/  MOV R14, 0x9b0 ;  /* 0x000009b0000e7802 */ /* 0x000fce0000000f00 */
[----:B------:R-:W-:Y:S05]  /*09a0*/  CALL.REL.NOINC `($__internal_0_$__cuda_sm3x_div_rn_noftz_f32_slowpath) ;  /* 0x0000000000947944 */ /* 0x000fea0003c00000 */
[----:B------:R-:W-:-:S07]  /*09b0*/  IMAD.MOV.U32 R12, RZ, RZ, R0 ;  /* 0x000000ffff0c7224 */ /* 0x000fce00078e0000 */
.L_x_150:
[----:B------:R-:W-:Y:S05]  /*09c0*/  BSYNC.RECONVERGENT B0 ;  /* 0x0000000000007941 */ /* 0x000fea0003800200 */
.L_x_149:
[----:B------:R-:W-:-:S06]  /*09d0*/  IMAD.WIDE R10, R7, 0x4, R10 ;  /* 0x00000004070a7825 */ /* 0x000fcc00078e020a */
[----:B------:R-:W2:Y:S01]  /*09e0*/  LDG.E R10, desc[UR8][R10.64] ;  /* 0x000000080a0a7981 */ /* 0x000ea2000c1e1900 */
[----:B------:R-:W0:Y:S01]  /*09f0*/  MUFU.RCP R0, R3 ;  /* 0x0000000300007308 */ /* 0x000e220000001000 */
[----:B------:R-:W-:Y:S07]  /*0a00*/  BSSY.RECONVERGENT B0, `(.L_x_151) ;  /* 0x000000f000007945 */ /* 0x000fee0003800200 */
[----:B------:R-:W1:Y:S01]  /*0a10*/  F2I.TRUNC.NTZ R12, R12 ;  /* 0x0000000c000c7305 */ /* 0x000e62000020f100 */
[----:B0-----:R-:W-:-:S04]  /*0a20*/  FFMA R13, R0, -R3, 1 ;  /* 0x3f800000000d7423 */ /* 0x001fc80000000803 */
[----:B------:R-:W-:Y:S01]  /*0a30*/  FFMA R0, R0, R13, R0 ;  /* 0x0000000d00007223 */ /* 0x000fe20000000000 */
[----:B-1----:R-:W-:-:S05]  /*0a40*/  LEA R9, R12, UR4, 0x2 ;  /* 0x000000040c097c11 */ /* 0x002fca000f8e10ff */
[----:B------:R0:W-:Y:S01]  /*0a50*/  ATOMS.POPC.INC.32 RZ, [R9+URZ] ;  /* 0x0000000009ff7f8c */ /* 0x0001e2000d8000ff */
[----:B--2---:R-:W-:-:S04]  /*0a60*/  FADD R16, R10, -UR12 ;  /* 0x8000000c0a107e21 */ /* 0x004fc80008000000 */
        /* <DEDUP_REMOVED lines=8> */
.L_x_152:
[----:B------:R-:W-:Y:S05]  /*0af0*/  BSYNC.RECONVERGENT B0 ;  /* 0x0000000000007941 */ /* 0x000fea0003800200 */
.L_x_151:
[----:B------:R-:W0:Y:S01]  /*0b00*/  F2I.TRUNC.NTZ R0, R0 ;  /* 0x0000000000007305 */ /* 0x000e22000020f100 */
[----:B------:R-:W-:-:S04]  /*0b10*/  LEA R8, R7, R8, 0x2 ;  /* 0x0000000807087211 */ /* 0x000fc800078e10ff */
[----:B------:R-:W-:Y:S02]  /*0b20*/  ISETP.GE.AND P0, PT, R8, UR13, PT ;  /* 0x0000000d08007c0c */ /* 0x000fe4000bf06270 */
[----:B0-----:R-:W-:-:S05]  /*0b30*/  LEA R9, R0, UR4, 0x2 ;  /* 0x0000000400097c11 */ /* 0x001fca000f8e10ff */
[----:B------:R2:W-:Y:S06]  /*0b40*/  ATOMS.POPC.INC.32 RZ, [R9+URZ] ;  /* 0x0000000009ff7f8c */ /* 0x0005ec000d8000ff */
[----:B------:R-:W-:Y:S05]  /*0b50*/  @!P0 BRA `(.L_x_153) ;  /* 0xfffffff800b48947 */ /* 0x000fea000383ffff */
.L_x_138:
[----:B------:R-:W3:Y:S02]  /*0b60*/  LDCU UR5, c[0x0][0x388] ;  /* 0x00007100ff0577ac */ /* 0x000ee40008000800 */
[----:B---3--:R-:W-:Y:S01]  /*0b70*/  ISETP.GE.U32.AND P0, PT, R2, UR5, PT ;  /* 0x0000000502007c0c */ /* 0x008fe2000bf06070 */
[----:B------:R-:W-:Y:S05]  /*0b80*/  WARPSYNC.ALL ;  /* 0x0000000000007948 */ /* 0x000fea0003800000 */
[----:B------:R-:W-:Y:S07]  /*0b90*/  BAR.SYNC.DEFER_BLOCKING 0x0 ;  /* 0x0000000000007b1d */ /* 0x000fee0000010000 */
[----:B------:R-:W-:Y:S05]  /*0ba0*/  @P0 EXIT ;  /* 0x000000000000094d */ /* 0x000fea0003800000 */
[----:B------:R-:W3:Y:S01]  /*0bb0*/  LDS R7, [R6] ;  /* 0x0000000006077984 */ /* 0x000ee20000000800 */
[----:B0-----:R-:W0:Y:S02]  /*0bc0*/  LDC.64 R4, c[0x0][0x380] ;  /* 0x0000e000ff047b82 */ /* 0x001e240000000a00 */
[----:B0-----:R-:W-:-:S05]  /*0bd0*/  IMAD.WIDE.U32 R2, R2, 0x4, R4 ;  /* 0x0000000402027825 */ /* 0x001fca00078e0004 */
[----:B---3--:R-:W-:Y:S01]  /*0be0*/  REDG.E.ADD.STRONG.GPU desc[UR8][R2.64], R7 ;  /* 0x000000070200798e */ /* 0x008fe2000c12e108 */
[----:B------:R-:W-:Y:S05]  /*0bf0*/  EXIT ;  /* 0x000000000000794d */ /* 0x000fea0003800000 */
        .weak           $__internal_0_$__cuda_sm3x_div_rn_noftz_f32_slowpath
        .type           $__internal_0_$__cuda_sm3x_div_rn_noftz_f32_slowpath,@function
        .size           $__internal_0_$__cuda_sm3x_div_rn_noftz_f32_slowpath,(.L_x_198 - $__internal_0_$__cuda_sm3x_div_rn_noftz_f32_slowpath)
$__internal_0_$__cuda_sm3x_div_rn_noftz_f32_slowpath:
[----:B------:R-:W-:Y:S01]  /*0c00*/  SHF.R.U32.HI R12, RZ, 0x17, R3 ;  /* 0x00000017ff0c7819 */ /* 0x000fe20000011603 */
[----:B------:R-:W-:Y:S01]  /*0c10*/  BSSY.RECONVERGENT B2, `(.L_x_154) ;  /* 0x0000063000027945 */ /* 0x000fe20003800200 */
[----:B------:R-:W-:Y:S02]  /*0c20*/  SHF.R.U32.HI R13, RZ, 0x17, R0 ;  /* 0x00000017ff0d7819 */ /* 0x000fe40000011600 */
[----:B------:R-:W-:Y:S02]  /*0c30*/  LOP3.LUT R12, R12, 0xff, RZ, 0xc0, !PT ;  /* 0x000000ff0c0c7812 */ /* 0x000fe400078ec0ff */
[----:B------:R-:W-:Y:S02]  /*0c40*/  LOP3.LUT R13, R13, 0xff, RZ, 0xc0, !PT ;  /* 0x000000ff0d0d7812 */ /* 0x000fe400078ec0ff */
[----:B------:R-:W-:Y:S01]  /*0c50*/  MOV R15, R3 ;  /* 0x00000003000f7202 */ /* 0x000fe20000000f00 */
[----:B------:R-:W-:Y:S02]  /*0c60*/  VIADD R17, R12, 0xffffffff ;  /* 0xffffffff0c117836 */ /* 0x000fe40000000000 */
[----:B------:R-:W-:-:S03]  /*0c70*/  VIADD R16, R13, 0xffffffff ;  /* 0xffffffff0d107836 */ /* 0x000fc60000000000 */
[----:B------:R-:W-:-:S04]  /*0c80*/  ISETP.GT.U32.AND P0, PT, R17, 0xfd, PT ;  /* 0x000000fd1100780c */ /* 0x000fc80003f04070 */
[----:B------:R-:W-:-:S13]  /*0c90*/  ISETP.GT.U32.OR P0, PT, R16, 0xfd, P0 ;  /* 0x000000fd1000780c */ /* 0x000fda0000704470 */
[----:B------:R-:W-:Y:S01]  /*0ca0*/  @!P0 IMAD.MOV.U32 R9, RZ, RZ, RZ ;  /* 0x000000ffff098224 */ /* 0x000fe200078e00ff */
[----:B------:R-:W-:Y:S06]  /*0cb0*/  @!P0 BRA `(.L_x_155) ;  /* 0x00000000005c8947 */ /* 0x000fec0003800000 */
[----:B------:R-:W-:Y:S02]  /*0cc0*/  FSETP.GTU.FTZ.AND P0, PT, |R0|, +INF , PT ;  /* 0x7f8000000000780b */ /* 0x000fe40003f1c200 */
[----:B------:R-:W-:-:S04]  /*0cd0*/  FSETP.GTU.FTZ.AND P1, PT, |R3|, +INF , PT ;  /* 0x7f8000000300780b */ /* 0x000fc80003f3c200 */
[----:B------:R-:W-:-:S13]  /*0ce0*/  PLOP3.LUT P0, PT, P0, P1, PT, 0xf8, 0x8f ;  /* 0x00000000008f781c */ /* 0x000fda0000703f70 */
[----:B------:R-:W-:Y:S05]  /*0cf0*/  @P0 BRA `(.L_x_156) ;  /* 0x00000004004c0947 */ /* 0x000fea0003800000 */
[----:B------:R-:W-:-:S13]  /*0d00*/  LOP3.LUT P0, RZ, R15, 0x7fffffff, R0, 0xc8, !PT ;  /* 0x7fffffff0fff7812 */ /* 0x000fda000780c800 */
[----:B------:R-:W-:Y:S05]  /*0d10*/  @!P0 BRA `(.L_x_157) ;  /* 0x00000004003c8947 */ /* 0x000fea0003800000 */
[C---:B------:R-:W-:Y:S02]  /*0d20*/  FSETP.NEU.FTZ.AND P3, PT, |R0|.reuse, +INF , PT ;  /* 0x7f8000000000780b */ /* 0x040fe40003f7d200 */
[----:B------:R-:W-:Y:S02]  /*0d30*/  FSETP.NEU.FTZ.AND P1, PT, |R3|, +INF , PT ;  /* 0x7f8000000300780b */ /* 0x000fe40003f3d200 */
[----:B------:R-:W-:-:S11]  /*0d40*/  FSETP.NEU.FTZ.AND P0, PT, |R0|, +INF , PT ;  /* 0x7f8000000000780b */ /* 0x000fd60003f1d200 */
[----:B------:R-:W-:Y:S05]  /*0d50*/  @!P1 BRA !P3, `(.L_x_157) ;  /* 0x00000004002c9947 */ /* 0x000fea0005800000 */
[----:B------:R-:W-:-:S04]  /*0d60*/  LOP3.LUT P3, RZ, R0, 0x7fffffff, RZ, 0xc0, !PT ;  /* 0x7fffffff00ff7812 */ /* 0x000fc8000786c0ff */
[----:B------:R-:W-:-:S13]  /*0d70*/  PLOP3.LUT P1, PT, P1, P3, PT, 0x2f, 0xf2 ;  /* 0x0000000000f2781c */ /* 0x000fda0000f26577 */
[----:B------:R-:W-:Y:S05]  /*0d80*/  @P1 BRA `(.L_x_158) ;  /* 0x0000000400181947 */ /* 0x000fea0003800000 */
[----:B------:R-:W-:-:S04]  /*0d90*/  LOP3.LUT P1, RZ, R15, 0x7fffffff, RZ, 0xc0, !PT ;  /* 0x7fffffff0fff7812 */ /* 0x000fc8000782c0ff */
[----:B------:R-:W-:-:S13]  /*0da0*/  PLOP3.LUT P0, PT, P0, P1, PT, 0x2f, 0xf2 ;  /* 0x0000000000f2781c */ /* 0x000fda0000702577 */
[----:B------:R-:W-:Y:S05]  /*0db0*/  @P0 BRA `(.L_x_159) ;  /* 0x0000000400000947 */ /* 0x000fea0003800000 */
[----:B------:R-:W-:Y:S02]  /*0dc0*/  ISETP.GE.AND P0, PT, R16, RZ, PT ;  /* 0x000000ff1000720c */ /* 0x000fe40003f06270 */
[----:B------:R-:W-:-:S11]  /*0dd0*/  ISETP.GE.AND P1, PT, R17, RZ, PT ;  /* 0x000000ff1100720c */ /* 0x000fd60003f26270 */
[----:B------:R-:W-:Y:S01]  /*0de0*/  @P0 IMAD.MOV.U32 R9, RZ, RZ, RZ ;  /* 0x000000ffff090224 */ /* 0x000fe200078e00ff */
[----:B------:R-:W-:Y:S01]  /*0df0*/  @!P0 MOV R9, 0xffffffc0 ;  /* 0xffffffc000098802 */ /* 0x000fe20000000f00 */
[----:B------:R-:W-:Y:S01]  /*0e00*/  @!P0 FFMA R0, R0, 1.84467440737095516160e+19, RZ ;  /* 0x5f80000000008823 */ /* 0x000fe200000000ff */
[----:B------:R-:W-:-:S03]  /*0e10*/  @!P1 FFMA R15, R3, 1.84467440737095516160e+19, RZ ;  /* 0x5f800000030f9823 */ /* 0x000fc600000000ff */
[----:B------:R-:W-:-:S07]  /*0e20*/  @!P1 VIADD R9, R9, 0x40 ;  /* 0x0000004009099836 */ /* 0x000fce0000000000 */
.L_x_155:
[----:B------:R-:W-:Y:S01]  /*0e30*/  LEA R16, R12, 0xc0800000, 0x17 ;  /* 0xc08000000c107811 */ /* 0x000fe200078eb8ff */
[----:B------:R-:W-:Y:S01]  /*0e40*/  BSSY.RECONVERGENT B3, `(.L_x_160) ;  /* 0x0000036000037945 */ /* 0x000fe20003800200 */
[----:B------:R-:W-:-:S03]  /*0e50*/  IADD3 R13, PT, PT, R13, -0x7f, RZ ;  /* 0xffffff810d0d7810 */ /* 0x000fc60007ffe0ff */
[----:B------:R-:W-:Y:S02]  /*0e60*/  IMAD.IADD R18, R15, 0x1, -R16 ;  /* 0x000000010f127824 */ /* 0x000fe400078e0a10 */
[C---:B------:R-:W-:Y:S02]  /*0e70*/  IMAD R0, R13.reuse, -0x800000, R0 ;  /* 0xff8000000d007824 */ /* 0x040fe400078e0200 */
[----:B------:R0:W1:Y:S01]  /*0e80*/  MUFU.RCP R16, R18 ;  /* 0x0000001200107308 */ /* 0x0000620000001000 */
[----:B------:R-:W-:Y:S01]  /*0e90*/  FADD.FTZ R17, -R18, -RZ ;  /* 0x800000ff12117221 */ /* 0x000fe20000010100 */
[----:B0-----:R-:W-:-:S05]  /*0ea0*/  IADD3 R18, PT, PT, R13, 0x7f, -R12 ;  /* 0x0000007f0d127810 */ /* 0x001fca0007ffe80c */
[----:B------:R-:W-:Y:S02]  /*0eb0*/  IMAD.IADD R9, R18, 0x1, R9 ;  /* 0x0000000112097824 */ /* 0x000fe400078e0209 */
[----:B-1----:R-:W-:-:S04]  /*0ec0*/  FFMA R15, R16, R17, 1 ;  /* 0x3f800000100f7423 */ /* 0x002fc80000000011 */
[----:B------:R-:W-:-:S04]  /*0ed0*/  FFMA R15, R16, R15, R16 ;  /* 0x0000000f100f7223 */ /* 0x000fc80000000010 */
[----:B------:R-:W-:-:S04]  /*0ee0*/  FFMA R16, R0, R15, RZ ;  /* 0x0000000f00107223 */ /* 0x000fc800000000ff */
[----:B------:R-:W-:-:S04]  /*0ef0*/  FFMA R19, R17, R16, R0 ;  /* 0x0000001011137223 */ /* 0x000fc80000000000 */
[----:B------:R-:W-:-:S04]  /*0f00*/  FFMA R16, R15, R19, R16 ;  /* 0x000000130f107223 */ /* 0x000fc80000000010 */
[----:B------:R-:W-:-:S04]  /*0f10*/  FFMA R17, R17, R16, R0 ;  /* 0x0000001011117223 */ /* 0x000fc80000000000 */
[----:B------:R-:W-:-:S05]  /*0f20*/  FFMA R0, R15, R17, R16 ;  /* 0x000000110f007223 */ /* 0x000fca0000000010 */
[----:B------:R-:W-:-:S04]  /*0f30*/  SHF.R.U32.HI R12, RZ, 0x17, R0 ;  /* 0x00000017ff0c7819 */ /* 0x000fc80000011600 */
[----:B------:R-:W-:-:S05]  /*0f40*/  LOP3.LUT R12, R12, 0xff, RZ, 0xc0, !PT ;  /* 0x000000ff0c0c7812 */ /* 0x000fca00078ec0ff */
[----:B------:R-:W-:-:S05]  /*0f50*/  IMAD.IADD R12, R12, 0x1, R9 ;  /* 0x000000010c0c7824 */ /* 0x000fca00078e0209 */
[----:B------:R-:W-:-:S04]  /*0f60*/  IADD3 R13, PT, PT, R12, -0x1, RZ ;  /* 0xffffffff0c0d7810 */ /* 0x000fc80007ffe0ff */
[----:B------:R-:W-:-:S13]  /*0f70*/  ISETP.GE.U32.AND P0, PT, R13, 0xfe, PT ;  /* 0x000000fe0d00780c */ /* 0x000fda0003f06070 */
[----:B------:R-:W-:Y:S05]  /*0f80*/  @!P0 BRA `(.L_x_161) ;  /* 0x0000000000808947 */ /* 0x000fea0003800000 */
[----:B------:R-:W-:-:S13]  /*0f90*/  ISETP.GT.AND P0, PT, R12, 0xfe, PT ;  /* 0x000000fe0c00780c */ /* 0x000fda0003f04270 */
[----:B------:R-:W-:Y:S05]  /*0fa0*/  @P0 BRA `(.L_x_162) ;  /* 0x00000000006c0947 */ /* 0x000fea0003800000 */
[----:B------:R-:W-:-:S13]  /*0fb0*/  ISETP.GE.AND P0, PT, R12, 0x1, PT ;  /* 0x000000010c00780c */ /* 0x000fda0003f06270 */
[----:B------:R-:W-:Y:S05]  /*0fc0*/  @P0 BRA `(.L_x_163) ;  /* 0x0000000000740947 */ /* 0x000fea0003800000 */
[----:B------:R-:W-:Y:S02]  /*0fd0*/  ISETP.GE.AND P0, PT, R12, -0x18, PT ;  /* 0xffffffe80c00780c */ /* 0x000fe40003f06270 */
[----:B------:R-:W-:-:S11]  /*0fe0*/  LOP3.LUT R0, R0, 0x80000000, RZ, 0xc0, !PT ;  /* 0x8000000000007812 */ /* 0x000fd600078ec0ff */
[----:B------:R-:W-:Y:S05]  /*0ff0*/  @!P0 BRA `(.L_x_163) ;  /* 0x0000000000688947 */ /* 0x000fea0003800000 */
[-C--:B------:R-:W-:Y:S01]  /*1000*/  FFMA.RZ R9, R15, R17.reuse, R16 ;  /* 0x000000110f097223 */ /* 0x080fe2000000c010 */
[C---:B------:R-:W-:Y:S01]  /*1010*/  VIADD R18, R12.reuse, 0x20 ;  /* 0x000000200c127836 */ /* 0x040fe20000000000 */
[C---:B------:R-:W-:Y:S02]  /*1020*/  ISETP.NE.AND P3, PT, R12.reuse, RZ, PT ;  /* 0x000000ff0c00720c */ /* 0x040fe40003f65270 */
[----:B------:R-:W-:Y:S01]  /*1030*/  ISETP.NE.AND P1, PT, R12, RZ, PT ;  /* 0x000000ff0c00720c */ /* 0x000fe20003f25270 */
[----:B------:R-:W-:Y:S01]  /*1040*/  IMAD.MOV R12, RZ, RZ, -R12 ;  /* 0x000000ffff0c7224 */ /* 0x000fe200078e0a0c */
[----:B------:R-:W-:Y:S01]  /*1050*/  LOP3.LUT R13, R9, 0x7fffff, RZ, 0xc0, !PT ;  /* 0x007fffff090d7812 */ /* 0x000fe200078ec0ff */
[CCC-:B------:R-:W-:Y:S01]  /*1060*/  FFMA.RP R9, R15.reuse, R17.reuse, R16.reuse ;  /* 0x000000110f097223 */ /* 0x1c0fe20000008010 */
[----:B------:R-:W-:Y:S02]  /*1070*/  FFMA.RM R16, R15, R17, R16 ;  /* 0x000000110f107223 */ /* 0x000fe40000004010 */
[----:B------:R-:W-:-:S02]  /*1080*/  LOP3.LUT R13, R13, 0x800000, RZ, 0xfc, !PT ;  /* 0x008000000d0d7812 */ /* 0x000fc400078efcff */
[----:B------:R-:W-:Y:S02]  /*1090*/  SEL R12, R12, RZ, P3 ;  /* 0x000000ff0c0c7207 */ /* 0x000fe40001800000 */
[----:B------:R-:W-:Y:S02]  /*10a0*/  SHF.L.U32 R18, R13, R18, RZ ;  /* 0x000000120d127219 */ /* 0x000fe400000006ff */
[----:B------:R-:W-:Y:S02]  /*10b0*/  FSETP.NEU.FTZ.AND P0, PT, R9, R16, PT ;  /* 0x000000100900720b */ /* 0x000fe40003f1d000 */
[----:B------:R-:W-:Y:S02]  /*10c0*/  ISETP.NE.AND P1, PT, R18, RZ, P1 ;  /* 0x000000ff1200720c */ /* 0x000fe40000f25270 */
[----:B------:R-:W-:Y:S02]  /*10d0*/  SHF.R.U32.HI R12, RZ, R12, R13 ;  /* 0x0000000cff0c7219 */ /* 0x000fe4000001160d */
[----:B------:R-:W-:-:S02]  /*10e0*/  PLOP3.LUT P0, PT, P0, P1, PT, 0xf8, 0x8f ;  /* 0x00000000008f781c */ /* 0x000fc40000703f70 */
[----:B------:R-:W-:Y:S02]  /*10f0*/  SHF.R.U32.HI R16, RZ, 0x1, R12 ;  /* 0x00000001ff107819 */ /* 0x000fe4000001160c */
[----:B------:R-:W-:-:S04]  /*1100*/  SEL R9, RZ, 0x1, !P0 ;  /* 0x00000001ff097807 */ /* 0x000fc80004000000 */
[----:B------:R-:W-:-:S04]  /*1110*/  LOP3.LUT R9, R9, 0x1, R16, 0xf8, !PT ;  /* 0x0000000109097812 */ /* 0x000fc800078ef810 */
[----:B------:R-:W-:-:S04]  /*1120*/  LOP3.LUT R9, R9, R12, RZ, 0xc0, !PT ;  /* 0x0000000c09097212 */ /* 0x000fc800078ec0ff */
[----:B------:R-:W-:-:S04]  /*1130*/  IADD3 R9, PT, PT, R16, R9, RZ ;  /* 0x0000000910097210 */ /* 0x000fc80007ffe0ff */
[----:B------:R-:W-:Y:S01]  /*1140*/  LOP3.LUT R0, R9, R0, RZ, 0xfc, !PT ;  /* 0x0000000009007212 */ /* 0x000fe200078efcff */
[----:B------:R-:W-:Y:S06]  /*1150*/  BRA `(.L_x_163) ;  /* 0x0000000000107947 */ /* 0x000fec0003800000 */
.L_x_162:
[----:B------:R-:W-:-:S04]  /*1160*/  LOP3.LUT R0, R0, 0x80000000, RZ, 0xc0, !PT ;  /* 0x8000000000007812 */ /* 0x000fc800078ec0ff */
[----:B------:R-:W-:Y:S01]  /*1170*/  LOP3.LUT R0, R0, 0x7f800000, RZ, 0xfc, !PT ;  /* 0x7f80000000007812 */ /* 0x000fe200078efcff */
[----:B------:R-:W-:Y:S06]  /*1180*/  BRA `(.L_x_163) ;  /* 0x0000000000047947 */ /* 0x000fec0003800000 */
.L_x_161:
[----:B------:R-:W-:-:S07]  /*1190*/  IMAD R0, R9, 0x800000, R0 ;  /* 0x0080000009007824 */ /* 0x000fce00078e0200 */
.L_x_163:
[----:B------:R-:W-:Y:S05]  /*11a0*/  BSYNC.RECONVERGENT B3 ;  /* 0x0000000000037941 */ /* 0x000fea0003800200 */
.L_x_160:
[----:B------:R-:W-:Y:S05]  /*11b0*/  BRA `(.L_x_164) ;  /* 0x0000000000207947 */ /* 0x000fea0003800000 */
.L_x_159:
[----:B------:R-:W-:-:S04]  /*11c0*/  LOP3.LUT R0, R15, 0x80000000, R0, 0x48, !PT ;  /* 0x800000000f007812 */ /* 0x000fc800078e4800 */
[----:B------:R-:W-:Y:S01]  /*11d0*/  LOP3.LUT R0, R0, 0x7f800000, RZ, 0xfc, !PT ;  /* 0x7f80000000007812 */ /* 0x000fe200078efcff */
[----:B------:R-:W-:Y:S06]  /*11e0*/  BRA `(.L_x_164) ;  /* 0x0000000000147947 */ /* 0x000fec0003800000 */
.L_x_158:
[----:B------:R-:W-:Y:S01]  /*11f0*/  LOP3.LUT R0, R15, 0x80000000, R0, 0x48, !PT ;  /* 0x800000000f007812 */ /* 0x000fe200078e4800 */
[----:B------:R-:W-:Y:S06]  /*1200*/  BRA `(.L_x_164) ;  /* 0x00000000000c7947 */ /* 0x000fec0003800000 */
.L_x_157:
[----:B------:R-:W0:Y:S01]  /*1210*/  MUFU.RSQ R0, -QNAN ;  /* 0xffc0000000007908 */ /* 0x000e220000001400 */
[----:B------:R-:W-:Y:S05]  /*1220*/  BRA `(.L_x_164) ;  /* 0x0000000000047947 */ /* 0x000fea0003800000 */
.L_x_156:
[----:B------:R-:W-:-:S07]  /*1230*/  FADD.FTZ R0, R0, R3 ;  /* 0x0000000300007221 */ /* 0x000fce0000010000 */
.L_x_164:
[----:B------:R-:W-:Y:S05]  /*1240*/  BSYNC.RECONVERGENT B2 ;  /* 0x0000000000027941 */ /* 0x000fea0003800200 */
.L_x_154:
[----:B------:R-:W-:-:S04]  /*1250*/  HFMA2 R15, -RZ, RZ, 0, 0 ;  /* 0x00000000ff0f7431 */ /* 0x000fc800000001ff */
[----:B0-----:R-:W-:Y:S05]  /*1260*/  RET.REL.NODEC R14 `(_Z11globalHistoPjiPKfiff) ;  /* 0xffffffec0e647950 */ /* 0x001fea0003c3ffff */
.L_x_165:
        /* <DEDUP_REMOVED lines=9> */
.L_x_198:


//--------------------- .text._Z10blockHistoPjiPKfiff --------------------------
	.section	.text._Z10blockHistoPjiPKfiff,"ax",@progbits
	.align	128
        .global         _Z10blockHistoPjiPKfiff
        .type           _Z10blockHistoPjiPKfiff,@function
        .size           _Z10blockHistoPjiPKfiff,(.L_x_199 - _Z10blockHistoPjiPKfiff)
        .other          _Z10blockHistoPjiPKfiff,@"STO_CUDA_ENTRY STV_DEFAULT"
_Z10blockHistoPjiPKfiff:
.text._Z10blockHistoPjiPKfiff:
[----:B------:R-:W-:Y:S01]  /*0000*/  LDC R1, c[0x0][0x37c] ;  /* 0x0000df00ff017b82 */ /* 0x000fe20000000800 */
[----:B------:R-:W0:Y:S01]  /*0010*/  S2R R2, SR_TID.X ;  /* 0x0000000000027919 */ /* 0x000e220000002100 */
[----:B------:R-:W0:Y:S06]  /*0020*/  LDCU UR10, c[0x0][0x388] ;  /* 0x00007100ff0a77ac */ /* 0x000e2c0008000800 */
[----:B------:R-:W1:Y:S01]  /*0030*/  S2UR UR6, SR_CTAID.X ;  /* 0x00000000000679c3 */ /* 0x000e620000002500 */
[----:B------:R-:W2:Y:S01]  /*0040*/  LDCU UR4, c[0x0][0x398] ;  /* 0x00007300ff0477ac */ /* 0x000ea20008000800 */
[----:B------:R-:W3:Y:S06]  /*0050*/  LDCU.64 UR8, c[0x0][0x358] ;  /* 0x00006b00ff0877ac */ /* 0x000eec0008000a00 */
[----:B------:R-:W1:Y:S01]  /*0060*/  LDC R9, c[0x0][0x360] ;  /* 0x0000d800ff097b82 */ /* 0x000e620000000800 */
[----:B------:R-:W4:Y:S01]  /*0070*/  LDCU UR12, c[0x0][0x39c] ;  /* 0x00007380ff0c77ac */ /* 0x000f220008000800 */
[----:B------:R-:W1:Y:S01]  /*0080*/  LDCU UR11, c[0x0][0x39c] ;  /* 0x00007380ff0b77ac */ /* 0x000e620008000800 */
[----:B------:R-:W1:Y:S01]  /*0090*/  LDCU UR13, c[0x0][0x398] ;  /* 0x00007300ff0d77ac */ /* 0x000e620008000800 */
[----:B------:R-:W1:Y:S01]  /*00a0*/  LDCU UR7, c[0x0][0x370] ;  /* 0x00006e00ff0777ac */ /* 0x000e620008000800 */
[----:B0-----:R-:W-:Y:S01]  /*00b0*/  ISETP.GE.U32.AND P0, PT, R2, UR10, PT ;  /* 0x0000000a02007c0c */ /* 0x001fe2000bf06070 */
[----:B-1----:R-:W-:-:S12]  /*00c0*/  IMAD R7, R9, UR6, R2 ;  /* 0x0000000609077c24 */ /* 0x002fd8000f8e0202 */
[----:B------:R-:W0:Y:S01]  /*00d0*/  @!P0 S2R R3, SR_CgaCtaId ;  /* 0x0000000000038919 */ /* 0x000e220000008800 */
[----:B------:R-:W-:-:S04]  /*00e0*/  @!P0 MOV R0, 0x400 ;  /* 0x0000040000008802 */ /* 0x000fc80000000f00 */
[----:B0-----:R-:W-:-:S05]  /*00f0*/  @!P0 LEA R3, R3, R0, 0x18 ;  /* 0x0000000003038211 */ /* 0x001fca00078ec0ff */
[----:B------:R-:W-:-:S05]  /*0100*/  @!P0 IMAD R3, R2, 0x4, R3 ;  /* 0x0000000402038824 */ /* 0x000fca00078e0203 */
[----:B------:R0:W-:Y:S01]  /*0110*/  @!P0 STS [R3], RZ ;  /* 0x000000ff03008388 */ /* 0x0001e20000000800 */
[----:B------:R-:W-:Y:S01]  /*0120*/  BAR.SYNC.DEFER_BLOCKING 0x0 ;  /* 0x0000000000007b1d */ /* 0x000fe20000010000 */
[----:B--2---:R-:W-:-:S13]  /*0130*/  ISETP.GE.AND P0, PT, R7, UR4, PT ;  /* 0x0000000407007c0c */ /* 0x004fda000bf06270 */
[----:B0--34-:R-:W-:Y:S05]  /*0140*/  @P0 BRA `(.L_x_166) ;  /* 0x00000008009c0947 */ /* 0x019fea0003800000 */
[----:B------:R-:W0:Y:S01]  /*0150*/  LDC R0, c[0x0][0x39c] ;  /* 0x0000e700ff007b82 */ /* 0x000e220000000800 */
[----:B------:R-:W0:Y:S01]  /*0160*/  LDCU UR4, c[0x0][0x3a0] ;  /* 0x00007400ff0477ac */ /* 0x000e220008000800 */
[----:B------:R-:W-:Y:S01]  /*0170*/  I2FP.F32.S32 R5, UR10 ;  /* 0x0000000a00057c45 */ /* 0x000fe20008201400 */
[----:B------:R-:W-:-:S03]  /*0180*/  IMAD R6, R9, UR7, RZ ;  /* 0x0000000709067c24 */ /* 0x000fc6000f8e02ff */
        /* <DEDUP_REMOVED lines=11> */
[----:B------:R-:W-:Y:S05]  /*0240*/  CALL.REL.NOINC `($__internal_1_$__cuda_sm3x_div_rn_noftz_f32_slowpath) ;  /* 0x0000000c00f07944 */ /* 0x000fea0003c00000 */
[----:B------:R-:W-:-:S07]  /*0250*/  MOV R3, R0 ;  /* 0x0000000000037202 */ /* 0x000fce0000000f00 */
.L_x_167:
[----:B------:R-:W0:Y:S01]  /*0260*/  I2F.U32.RP R10, R6 ;  /* 0x00000006000a7306 */ /* 0x000e220000209000 */
[----:B------:R-:W1:Y:S01]  /*0270*/  LDCU UR4, c[0x0][0x398] ;  /* 0x00007300ff0477ac */ /* 0x000e620008000800 */
[C---:B------:R-:W-:Y:S01]  /*0280*/  IADD3 R0, PT, PT, R6.reuse, R7, RZ ;  /* 0x0000000706007210 */ /* 0x040fe20007ffe0ff */
[----:B------:R-:W-:Y:S01]  /*0290*/  IMAD.MOV R11, RZ, RZ, -R6 ;  /* 0x000000ffff0b7224 */ /* 0x000fe200078e0a06 */
[----:B------:R-:W-:Y:S01]  /*02a0*/  ISETP.NE.U32.AND P2, PT, R6, RZ, PT ;  /* 0x000000ff0600720c */ /* 0x000fe20003f45070 */
[----:B------:R-:W-:Y:S03]  /*02b0*/  BSSY B0, `(.L_x_168) ;  /* 0x0000037000007945 */ /* 0x000fe60003800000 */
[----:B0-----:R-:W0:Y:S01]  /*02c0*/  MUFU.RCP R10, R10 ;  /* 0x0000000a000a7308 */ /* 0x001e220000001000 */
[C---:B-1----:R-:W-:Y:S02]  /*02d0*/  ISETP.GE.AND P0, PT, R0.reuse, UR4, PT ;  /* 0x0000000400007c0c */ /* 0x042fe4000bf06270 */
[----:B------:R-:W-:-:S02]  /*02e0*/  VIMNMX R9, PT, PT, R0, UR4, !PT ;  /* 0x0000000400097c48 */ /* 0x000fc4000ffe0100 */
[----:B------:R-:W-:-:S04]  /*02f0*/  SEL R8, RZ, 0x1, P0 ;  /* 0x00000001ff087807 */ /* 0x000fc80000000000 */
[----:B------:R-:W-:Y:S01]  /*0300*/  IADD3 R9, PT, PT, R9, -R0, -R8 ;  /* 0x8000000009097210 */ /* 0x000fe20007ffe808 */
[----:B0-----:R-:W-:-:S04]  /*0310*/  VIADD R4, R10, 0xffffffe ;  /* 0x0ffffffe0a047836 */ /* 0x001fc80000000000 */
[----:B------:R0:W1:Y:S02]  /*0320*/  F2I.FTZ.U32.TRUNC.NTZ R5, R4 ;  /* 0x0000000400057305 */ /* 0x000064000021f000 */
[----:B0-----:R-:W-:Y:S02]  /*0330*/  IMAD.MOV.U32 R4, RZ, RZ, RZ ;  /* 0x000000ffff047224 */ /* 0x001fe400078e00ff */
[----:B-1----:R-:W-:-:S04]  /*0340*/  IMAD R11, R11, R5, RZ ;  /* 0x000000050b0b7224 */ /* 0x002fc800078e02ff */
[----:B------:R-:W-:-:S06]  /*0350*/  IMAD.HI.U32 R10, R5, R11, R4 ;  /* 0x0000000b050a7227 */ /* 0x000fcc00078e0004 */
[----:B------:R-:W-:-:S04]  /*0360*/  IMAD.HI.U32 R5, R10, R9, RZ ;  /* 0x000000090a057227 */ /* 0x000fc800078e00ff */
[----:B------:R-:W-:-:S04]  /*0370*/  IMAD.MOV R0, RZ, RZ, -R5 ;  /* 0x000000ffff007224 */ /* 0x000fc800078e0a05 */
[----:B------:R-:W-:-:S05]  /*0380*/  IMAD R9, R6, R0, R9 ;  /* 0x0000000006097224 */ /* 0x000fca00078e0209 */
[----:B------:R-:W-:-:S13]  /*0390*/  ISETP.GE.U32.AND P0, PT, R9, R6, PT ;  /* 0x000000060900720c */ /* 0x000fda0003f06070 */
[----:B------:R-:W-:Y:S01]  /*03a0*/  @P0 IADD3 R9, PT, PT, -R6, R9, RZ ;  /* 0x0000000906090210 */ /* 0x000fe20007ffe1ff */
[----:B------:R-:W-:-:S03]  /*03b0*/  @P0 VIADD R5, R5, 0x1 ;  /* 0x0000000105050836 */ /* 0x000fc60000000000 */
[----:B------:R-:W-:-:S13]  /*03c0*/  ISETP.GE.U32.AND P1, PT, R9, R6, PT ;  /* 0x000000060900720c */ /* 0x000fda0003f26070 */
[----:B------:R-:W-:Y:S01]  /*03d0*/  @P1 VIADD R5, R5, 0x1 ;  /* 0x0000000105051836 */ /* 0x000fe20000000000 */
[----:B------:R-:W-:-:S04]  /*03e0*/  @!P2 LOP3.LUT R5, RZ, R6, RZ, 0x33, !PT ;  /* 0x00000006ff05a212 */ /* 0x000fc800078e33ff */
[----:B------:R-:W-:-:S04]  /*03f0*/  IADD3 R8, PT, PT, R8, R5, RZ ;  /* 0x0000000508087210 */ /* 0x000fc80007ffe0ff */
[----:B------:R-:W-:-:S04]  /*0400*/  LOP3.LUT R0, R8, 0x3, RZ, 0xc0, !PT ;  /* 0x0000000308007812 */ /* 0x000fc800078ec0ff */
[----:B------:R-:W-:-:S13]  /*0410*/  ISETP.NE.AND P0, PT, R0, 0x3, PT ;  /* 0x000000030000780c */ /* 0x000fda0003f05270 */
[----:B------:R-:W-:Y:S05]  /*0420*/  @!P0 BRA `(.L_x_169) ;  /* 0x00000000007c8947 */ /* 0x000fea0003800000 */
[----:B------:R-:W0:Y:S01]  /*0430*/  LDC.64 R4, c[0x0][0x390] ;  /* 0x0000e400ff047b82 */ /* 0x000e220000000a00 */
[----:B------:R-:W-:-:S05]  /*0440*/  VIADD R0, R8, 0x1 ;  /* 0x0000000108007836 */ /* 0x000fca0000000000 */
[----:B------:R-:W-:-:S05]  /*0450*/  LOP3.LUT R0, R0, 0x3, RZ, 0xc0, !PT ;  /* 0x0000000300007812 */ /* 0x000fca00078ec0ff */
[----:B------:R-:W-:-:S07]  /*0460*/  IMAD.MOV R9, RZ, RZ, -R0 ;  /* 0x000000ffff097224 */ /* 0x000fce00078e0a00 */
.L_x_172:
[----:B0-----:R-:W-:-:S05]  /*0470*/  IMAD.WIDE R10, R7, 0x4, R4 ;  /* 0x00000004070a7825 */ /* 0x001fca00078e0204 */
[----:B-1----:R-:W2:Y:S01]  /*0480*/  LDG.E R0, desc[UR8][R10.64] ;  /* 0x000000080a007981 */ /* 0x002ea2000c1e1900 */
[----:B------:R-:W0:Y:S01]  /*0490*/  MUFU.RCP R12, R3 ;  /* 0x00000003000c7308 */ /* 0x000e220000001000 */
        /* <DEDUP_REMOVED lines=11> */
[----:B------:R-:W-:Y:S05]  /*0550*/  CALL.REL.NOINC `($__internal_1_$__cuda_sm3x_div_rn_noftz_f32_slowpath) ;  /* 0x0000000c002c7944 */ /* 0x000fea0003c00000 */
[----:B------:R-:W-:-:S07]  /*0560*/  MOV R12, R0 ;  /* 0x00000000000c7202 */ /* 0x000fce0000000f00 */
.L_x_171:
[----:B------:R-:W-:Y:S05]  /*0570*/  BSYNC.RECONVERGENT B1 ;  /* 0x0000000000017941 */ /* 0x000fea0003800200 */
.L_x_170:
[----:B------:R-:W0:Y:S01]  /*0580*/  S2UR UR5, SR_CgaCtaId ;  /* 0x00000000000579c3 */ /* 0x000e220000008800 */
[----:B------:R-:W1:Y:S01]  /*0590*/  F2I.TRUNC.NTZ R12, R12 ;  /* 0x0000000c000c7305 */ /* 0x000e62000020f100 */
[----:B------:R-:W-:Y:S01]  /*05a0*/  VIADD R9, R9, 0x1 ;  /* 0x0000000109097836 */ /* 0x000fe20000000000 */
[----:B------:R-:W-:Y:S01]  /*05b0*/  UMOV UR4, 0x400 ;  /* 0x0000040000047882 */ /* 0x000fe20000000000 */
[----:B------:R-:W-:-:S03]  /*05c0*/  IMAD.IADD R7, R6, 0x1, R7 ;  /* 0x0000000106077824 */ /* 0x000fc600078e0207 */
[----:B------:R-:W-:Y:S01]  /*05d0*/  ISETP.NE.AND P0, PT, R9, RZ, PT ;  /* 0x000000ff0900720c */ /* 0x000fe20003f05270 */
[----:B0-----:R-:W-:-:S06]  /*05e0*/  ULEA UR4, UR5, UR4, 0x18 ;  /* 0x0000000405047291 */ /* 0x001fcc000f8ec0ff */
[----:B-1----:R-:W-:-:S05]  /*05f0*/  LEA R0, R12, UR4, 0x2 ;  /* 0x000000040c007c11 */ /* 0x002fca000f8e10ff */
[----:B------:R1:W-:Y:S01]  /*0600*/  ATOMS.POPC.INC.32 RZ, [R0+URZ] ;  /* 0x0000000000ff7f8c */ /* 0x0003e2000d8000ff */
[----:B------:R-:W-:Y:S05]  /*0610*/  @P0 BRA `(.L_x_172) ;  /* 0xfffffffc00940947 */ /* 0x000fea000383ffff */
.L_x_169:
[----:B------:R-:W-:Y:S05]  /*0620*/  BSYNC B0 ;  /* 0x0000000000007941 */ /* 0x000fea0003800000 */
.L_x_168:
[----:B------:R-:W-:-:S13]  /*0630*/  ISETP.GE.U32.AND P0, PT, R8, 0x3, PT ;  /* 0x000000030800780c */ /* 0x000fda0003f06070 */
[----:B------:R-:W-:Y:S05]  /*0640*/  @!P0 BRA `(.L_x_166) ;  /* 0x00000004005c8947 */ /* 0x000fea0003800000 */
[----:B------:R-:W0:Y:S01]  /*0650*/  S2R R9, SR_CgaCtaId ;  /* 0x0000000000097919 */ /* 0x000e220000008800 */
[----:B------:R-:W2:Y:S01]  /*0660*/  LDC.64 R4, c[0x0][0x390] ;  /* 0x0000e400ff047b82 */ /* 0x000ea20000000a00 */
[----:B------:R-:W-:-:S04]  /*0670*/  MOV R12, 0x400 ;  /* 0x00000400000c7802 */ /* 0x000fc80000000f00 */
[----:B0-----:R-:W-:-:S07]  /*0680*/  LEA R12, R9, R12, 0x18 ;  /* 0x0000000c090c7211 */ /* 0x001fce00078ec0ff */
.L_x_181:
[----:B0-2---:R-:W-:-:S05]  /*0690*/  IMAD.WIDE R8, R7, 0x4, R4 ;  /* 0x0000000407087825 */ /* 0x005fca00078e0204 */
[----:B------:R-:W2:Y:S01]  /*06a0*/  LDG.E R10, desc[UR8][R8.64] ;  /* 0x00000008080a7981 */ /* 0x000ea2000c1e1900 */
        /* <DEDUP_REMOVED lines=11> */
[----:B------:R-:W-:Y:S02]  /*0760*/  MOV R0, R13 ;  /* 0x0000000d00007202 */ /* 0x000fe40000000f00 */
[----:B------:R-:W-:-:S07]  /*0770*/  MOV R14, 0x790 ;  /* 0x00000790000e7802 */ /* 0x000fce0000000f00 */
[----:B------:R-:W-:Y:S05]  /*0780*/  CALL.REL.NOINC `($__internal_1_$__cuda_sm3x_div_rn_noftz_f32_slowpath) ;  /* 0x0000000800a07944 */ /* 0x000fea0003c00000 */
[----:B------:R-:W-:-:S07]  /*0790*/  IMAD.MOV.U32 R10, RZ, RZ, R0 ;  /* 0x000000ffff0a7224 */ /* 0x000fce00078e0000 */
.L_x_174:
[----:B------:R-:W-:Y:S05]  /*07a0*/  BSYNC.RECONVERGENT B0 ;  /* 0x0000000000007941 */ /* 0x000fea0003800200 */
.L_x_173:
[----:B------:R-:W-:-:S05]  /*07b0*/  IMAD.WIDE R8, R6, 0x4, R8 ;  /* 0x0000000406087825 */ /* 0x000fca00078e0208 */
[----:B------:R-:W2:Y:S01]  /*07c0*/  LDG.E R0, desc[UR8][R8.64] ;  /* 0x0000000808007981 */ /* 0x000ea2000c1e1900 */
[----:B------:R-:W0:Y:S01]  /*07d0*/  MUFU.RCP R14, R3 ;  /* 0x00000003000e7308 */ /* 0x000e220000001000 */
[----:B------:R-:W-:Y:S07]  /*07e0*/  BSSY.RECONVERGENT B0, `(.L_x_175) ;  /* 0x0000010000007945 */ /* 0x000fee0003800200 */
[----:B------:R-:W1:Y:S01]  /*07f0*/  F2I.TRUNC.NTZ R11, R10 ;  /* 0x0000000a000b7305 */ /* 0x000e62000020f100 */
[----:B0-----:R-:W-:Y:S01]  /*0800*/  FFMA R13, R14, -R3, 1 ;  /* 0x3f8000000e0d7423 */ /* 0x001fe20000000803 */
[----:B-1----:R-:W-:-:S05]  /*0810*/  IMAD R11, R11, 0x4, R12 ;  /* 0x000000040b0b7824 */ /* 0x002fca00078e020c */
        /* <DEDUP_REMOVED lines=10> */
[----:B------:R-:W-:Y:S05]  /*08c0*/  CALL.REL.NOINC `($__internal_1_$__cuda_sm3x_div_rn_noftz_f32_slowpath) ;  /* 0x0000000800507944 */ /* 0x000fea0003c00000 */
[----:B------:R-:W-:-:S07]  /*08d0*/  IMAD.MOV.U32 R13, RZ, RZ, R0 ;  /* 0x000000ffff0d7224 */ /* 0x000fce00078e0000 */
.L_x_176:
[----:B------:R-:W-:Y:S05]  /*08e0*/  BSYNC.RECONVERGENT B0 ;  /* 0x0000000000007941 */ /* 0x000fea0003800200 */
.L_x_175:
        /* <DEDUP_REMOVED lines=19> */
.L_x_178:
[----:B------:R-:W-:Y:S05]  /*0a20*/  BSYNC.RECONVERGENT B0 ;  /* 0x0000000000007941 */ /* 0x000fea0003800200 */
.L_x_177:
[----:B------:R-:W-:-:S06]  /*0a30*/  IMAD.WIDE R8, R6, 0x4, R8 ;  /* 0x0000000406087825 */ /* 0x000fcc00078e0208 */
[----:B------:R-:W2:Y:S01]  /*0a40*/  LDG.E R8, desc[UR8][R8.64] ;  /* 0x0000000808087981 */ /* 0x000ea2000c1e1900 */
[----:B------:R-:W0:Y:S01]  /*0a50*/  MUFU.RCP R0, R3 ;  /* 0x0000000300007308 */ /* 0x000e220000001000 */
[----:B------:R-:W-:Y:S07]  /*0a60*/  BSSY.RECONVERGENT B0, `(.L_x_179) ;  /* 0x000000f000007945 */ /* 0x000fee0003800200 */
[----:B------:R-:W1:Y:S01]  /*0a70*/  F2I.TRUNC.NTZ R11, R11 ;  /* 0x0000000b000b7305 */ /* 0x000e62000020f100 */
[----:B0-----:R-:W-:-:S04]  /*0a80*/  FFMA R13, R0, -R3, 1 ;  /* 0x3f800000000d7423 */ /* 0x001fc80000000803 */
[----:B------:R-:W-:Y:S01]  /*0a90*/  FFMA R0, R0, R13, R0 ;  /* 0x0000000d00007223 */ /* 0x000fe20000000000 */
[----:B-1----:R-:W-:-:S05]  /*0aa0*/  IMAD R10, R11, 0x4, R12 ;  /* 0x000000040b0a7824 */ /* 0x002fca00078e020c */
[----:B------:R0:W-:Y:S01]  /*0ab0*/  ATOMS.POPC.INC.32 RZ, [R10+URZ] ;  /* 0x000000000aff7f8c */ /* 0x0001e2000d8000ff */
[----:B--2---:R-:W-:-:S04]  /*0ac0*/  FADD R16, R8, -UR12 ;  /* 0x8000000c08107e21 */ /* 0x004fc80008000000 */
        /* <DEDUP_REMOVED lines=8> */
.L_x_180:
[----:B------:R-:W-:Y:S05]  /*0b50*/  BSYNC.RECONVERGENT B0 ;  /* 0x0000000000007941 */ /* 0x000fea0003800200 */
.L_x_179:
[----:B------:R-:W0:Y:S01]  /*0b60*/  F2I.TRUNC.NTZ R9, R0 ;  /* 0x0000000000097305 */ /* 0x000e22000020f100 */
[----:B------:R-:W-:-:S05]  /*0b70*/  IMAD R7, R6, 0x4, R7 ;  /* 0x0000000406077824 */ /* 0x000fca00078e0207 */
[----:B------:R-:W-:Y:S01]  /*0b80*/  ISETP.GE.AND P0, PT, R7, UR13, PT ;  /* 0x0000000d07007c0c */ /* 0x000fe2000bf06270 */
[----:B0-----:R-:W-:-:S05]  /*0b90*/  IMAD R9, R9, 0x4, R12 ;  /* 0x0000000409097824 */ /* 0x001fca00078e020c */
[----:B------:R0:W-:Y:S07]  /*0ba0*/  ATOMS.POPC.INC.32 RZ, [R9+URZ] ;  /* 0x0000000009ff7f8c */ /* 0x0001ee000d8000ff */
[----:B------:R-:W-:Y:S05]  /*0bb0*/  @!P0 BRA `(.L_x_181) ;  /* 0xfffffff800b48947 */ /* 0x000fea000383ffff */
.L_x_166:
[----:B------:R-:W-:Y:S05]  /*0bc0*/  WARPSYNC.ALL ;  /* 0x0000000000007948 */ /* 0x000fea0003800000 */
[----:B-1----:R-:W1:Y:S08]  /*0bd0*/  LDC R0, c[0x0][0x388] ;  /* 0x0000e200ff007b82 */ /* 0x002e700000000800 */
[----:B------:R-:W-:Y:S01]  /*0be0*/  BAR.SYNC.DEFER_BLOCKING 0x0 ;  /* 0x0000000000007b1d */ /* 0x000fe20000010000 */
[----:B-1----:R-:W-:-:S04]  /*0bf0*/  ISETP.GE.AND P0, PT, R0, 0x1, PT ;  /* 0x000000010000780c */ /* 0x002fc80003f06270 */
[----:B------:R-:W-:-:S13]  /*0c00*/  ISETP.GE.U32.OR P0, PT, R2, UR7, !P0 ;  /* 0x0000000702007c0c */ /* 0x000fda000c706470 */
[----:B------:R-:W-:Y:S05]  /*0c10*/  @P0 EXIT ;  /* 0x000000000000094d */ /* 0x000fea0003800000 */
[C---:B------:R-:W-:Y:S01]  /*0c20*/  ISETP.GE.U32.AND P0, PT, R0.reuse, 0x8, PT ;  /* 0x000000080000780c */ /* 0x040fe20003f06070 */
[----:B------:R-:W-:Y:S01]  /*0c30*/  HFMA2 R13, -RZ, RZ, 0, 0 ;  /* 0x00000000ff0d7431 */ /* 0x000fe200000001ff */
[----:B------:R-:W-:-:S04]  /*0c40*/  LOP3.LUT R14, R0, 0x7, RZ, 0xc0, !PT ;  /* 0x00000007000e7812 */ /* 0x000fc800078ec0ff */
[----:B------:R-:W-:-:S07]  /*0c50*/  ISETP.NE.AND P1, PT, R14, RZ, PT ;  /* 0x000000ff0e00720c */ /* 0x000fce0003f25270 */
[----:B------:R-:W-:Y:S06]  /*0c60*/  @!P0 BRA `(.L_x_182) ;  /* 0x0000000000908947 */ /* 0x000fec0003800000 */
[----:B------:R-:W1:Y:S01]  /*0c70*/  S2R R5, SR_CgaCtaId ;  /* 0x0000000000057919 */ /* 0x000e620000008800 */
[----:B------:R-:W2:Y:S01]  /*0c80*/  LDC.64 R2, c[0x0][0x380] ;  /* 0x0000e000ff027b82 */ /* 0x000ea20000000a00 */
[----:B------:R-:W-:Y:S01]  /*0c90*/  MOV R12, 0x400 ;  /* 0x00000400000c7802 */ /* 0x000fe20000000f00 */
[----:B------:R-:W-:Y:S01]  /*0ca0*/  IMAD.MOV.U32 R15, RZ, RZ, RZ ;  /* 0x000000ffff0f7224 */ /* 0x000fe200078e00ff */
[----:B------:R-:W-:Y:S02]  /*0cb0*/  LOP3.LUT R13, R0, 0x7ffffff8, RZ, 0xc0, !PT ;  /* 0x7ffffff8000d7812 */ /* 0x000fe400078ec0ff */
[----:B-1----:R-:W-:-:S07]  /*0cc0*/  LEA R12, R5, R12, 0x18 ;  /* 0x0000000c050c7211 */ /* 0x002fce00078ec0ff */
.L_x_183:
[C---:B---3--:R-:W-:Y:S02]  /*0cd0*/  IMAD R22, R15.reuse, 0x4, R12 ;  /* 0x000000040f167824 */ /* 0x048fe400078e020c */
[----:B------:R-:W-:Y:S02]  /*0ce0*/  IMAD R23, R0, UR6, R15 ;  /* 0x0000000600177c24 */ /* 0x000fe4000f8e020f */
[----:B------:R-:W-:Y:S01]  /*0cf0*/  VIADD R15, R15, 0x8 ;  /* 0x000000080f0f7836 */ /* 0x000fe20000000000 */
[----:B------:R-:W1:Y:S01]  /*0d00*/  LDS.128 R4, [R22] ;  /* 0x0000000016047984 */ /* 0x000e620000000c00 */
[C-C-:B--2---:R-:W-:Y:S01]  /*0d10*/  IMAD.WIDE.U32 R16, R23.reuse, 0x4, R2.reuse ;  /* 0x0000000417107825 */ /* 0x144fe200078e0002 */
[C---:B------:R-:W-:Y:S02]  /*0d20*/  IADD3 R19, PT, PT, R23.reuse, 0x1, RZ ;  /* 0x0000000117137810 */ /* 0x040fe40007ffe0ff */
[----:B0-----:R-:W0:Y:S01]  /*0d30*/  LDS.128 R8, [R22+0x10] ;  /* 0x0000100016087984 */ /* 0x001e220000000c00 */
[C---:B------:R-:W-:Y:S01]  /*0d40*/  VIADD R21, R23.reuse, 0x2 ;  /* 0x0000000217157836 */ /* 0x040fe20000000000 */
[----:B------:R-:W-:Y:S01]  /*0d50*/  IADD3 R27, PT, PT, R23, 0x4, RZ ;  /* 0x00000004171b7810 */ /* 0x000fe20007ffe0ff */
[----:B------:R-:W-:Y:S01]  /*0d60*/  IMAD.WIDE.U32 R18, R19, 0x4, R2 ;  /* 0x0000000413127825 */ /* 0x000fe200078e0002 */
[----:B------:R-:W-:-:S03]  /*0d70*/  ISETP.NE.AND P0, PT, R15, R13, PT ;  /* 0x0000000d0f00720c */ /* 0x000fc60003f05270 */
[C---:B------:R-:W-:Y:S02]  /*0d80*/  VIADD R25, R23.reuse, 0x3 ;  /* 0x0000000317197836 */ /* 0x040fe40000000000 */
[----:B------:R-:W-:Y:S02]  /*0d90*/  VIADD R29, R23, 0x5 ;  /* 0x00000005171d7836 */ /* 0x000fe40000000000 */
[----:B------:R-:W-:-:S04]  /*0da0*/  IMAD.WIDE.U32 R20, R21, 0x4, R2 ;  /* 0x0000000415147825 */ /* 0x000fc800078e0002 */
[C---:B------:R-:W-:Y:S01]  /*0db0*/  VIADD R28, R23.reuse, 0x6 ;  /* 0x00000006171c7836 */ /* 0x040fe20000000000 */
[----:B-1----:R1:W-:Y:S04]  /*0dc0*/  STG.E desc[UR8][R16.64], R4 ;  /* 0x0000000410007986 */ /* 0x0023e8000c101908 */
[----:B------:R2:W-:Y:S04]  /*0dd0*/  STG.E desc[UR8][R18.64], R5 ;  /* 0x0000000512007986 */ /* 0x0005e8000c101908 */
[----:B------:R3:W-:Y:S01]  /*0de0*/  STG.E desc[UR8][R20.64], R6 ;  /* 0x0000000614007986 */ /* 0x0007e2000c101908 */
[----:B-1----:R-:W-:Y:S01]  /*0df0*/  IMAD.WIDE.U32 R16, R28, 0x4, R2 ;  /* 0x000000041c107825 */ /* 0x002fe200078e0002 */
[----:B--2---:R-:W-:-:S03]  /*0e00*/  IADD3 R5, PT, PT, R23, 0x7, RZ ;  /* 0x0000000717057810 */ /* 0x004fc60007ffe0ff */
[----:B------:R-:W-:-:S04]  /*0e10*/  IMAD.WIDE.U32 R22, R25, 0x4, R2 ;  /* 0x0000000419167825 */ /* 0x000fc800078e0002 */
[--C-:B------:R-:W-:Y:S01]  /*0e20*/  IMAD.WIDE.U32 R24, R27, 0x4, R2.reuse ;  /* 0x000000041b187825 */ /* 0x100fe200078e0002 */
[----:B------:R3:W-:Y:S03]  /*0e30*/  STG.E desc[UR8][R22.64], R7 ;  /* 0x0000000716007986 */ /* 0x0007e6000c101908 */
[--C-:B------:R-:W-:Y:S01]  /*0e40*/  IMAD.WIDE.U32 R26, R29, 0x4, R2.reuse ;  /* 0x000000041d1a7825 */ /* 0x100fe200078e0002 */
[----:B0-----:R3:W-:Y:S03]  /*0e50*/  STG.E desc[UR8][R24.64], R8 ;  /* 0x0000000818007986 */ /* 0x0017e6000c101908 */
[----:B------:R-:W-:Y:S01]  /*0e60*/  IMAD.WIDE.U32 R4, R5, 0x4, R2 ;  /* 0x0000000405047825 */ /* 0x000fe200078e0002 */
[----:B------:R3:W-:Y:S04]  /*0e70*/  STG.E desc[UR8][R26.64], R9 ;  /* 0x000000091a007986 */ /* 0x0007e8000c101908 */
[----:B------:R3:W-:Y:S04]  /*0e80*/  STG.E desc[UR8][R16.64], R10 ;  /* 0x0000000a10007986 */ /* 0x0007e8000c101908 */
[----:B------:R3:W-:Y:S01]  /*0e90*/  STG.E desc[UR8][R4.64], R11 ;  /* 0x0000000b04007986 */ /* 0x0007e2000c101908 */
[----:B------:R-:W-:Y:S05]  /*0ea0*/  @P0 BRA `(.L_x_183) ;  /* 0xfffffffc00880947 */ /* 0x000fea000383ffff */
.L_x_182:
[----:B------:R-:W-:Y:S05]  /*0eb0*/  @!P1 EXIT ;  /* 0x000000000000994d */ /* 0x000fea0003800000 */
[----:B------:R-:W-:Y:S02]  /*0ec0*/  ISETP.GE.U32.AND P0, PT, R14, 0x4, PT ;  /* 0x000000040e00780c */ /* 0x000fe40003f06070 */
[----:B---3--:R-:W-:-:S04]  /*0ed0*/  LOP3.LUT R16, R0, 0x3, RZ, 0xc0, !PT ;  /* 0x0000000300107812 */ /* 0x008fc800078ec0ff */
[----:B------:R-:W-:-:S07]  /*0ee0*/  ISETP.NE.AND P1, PT, R16, RZ, PT ;  /* 0x000000ff1000720c */ /* 0x000fce0003f25270 */
[----:B------:R-:W-:Y:S06]  /*0ef0*/  @!P0 BRA `(.L_x_184) ;  /* 0x0000000000508947 */ /* 0x000fec0003800000 */
[----:B------:R-:W1:Y:S01]  /*0f00*/  S2R R3, SR_CgaCtaId ;  /* 0x0000000000037919 */ /* 0x000e620000008800 */
[----:B------:R-:W-:Y:S01]  /*0f10*/  MOV R2, 0x400 ;  /* 0x0000040000027802 */ /* 0x000fe20000000f00 */
[----:B------:R-:W2:Y:S01]  /*0f20*/  LDC.64 R10, c[0x0][0x380] ;  /* 0x0000e000ff0a7b82 */ /* 0x000ea20000000a00 */
[----:B------:R-:W-:-:S04]  /*0f30*/  IMAD R5, R0, UR6, R13 ;  /* 0x0000000600057c24 */ /* 0x000fc8000f8e020d */
[C---:B0-----:R-:W-:Y:S01]  /*0f40*/  VIADD R9, R5.reuse, 0x2 ;  /* 0x0000000205097836 */ /* 0x041fe20000000000 */
[C---:B------:R-:W-:Y:S02]  /*0f50*/  IADD3 R7, PT, PT, R5.reuse, 0x1, RZ ;  /* 0x0000000105077810 */ /* 0x040fe40007ffe0ff */
[C---:B------:R-:W-:Y:S01]  /*0f60*/  IADD3 R17, PT, PT, R5.reuse, 0x3, RZ ;  /* 0x0000000305117810 */ /* 0x040fe20007ffe0ff */
[----:B--2---:R-:W-:-:S04]  /*0f70*/  IMAD.WIDE.U32 R4, R5, 0x4, R10 ;  /* 0x0000000405047825 */ /* 0x004fc800078e000a */
[----:B------:R-:W-:Y:S01]  /*0f80*/  IMAD.WIDE.U32 R6, R7, 0x4, R10 ;  /* 0x0000000407067825 */ /* 0x000fe200078e000a */
[----:B-1----:R-:W-:-:S03]  /*0f90*/  LEA R2, R3, R2, 0x18 ;  /* 0x0000000203027211 */ /* 0x002fc600078ec0ff */
[----:B------:R-:W-:-:S04]  /*0fa0*/  IMAD.WIDE.U32 R8, R9, 0x4, R10 ;  /* 0x0000000409087825 */ /* 0x000fc800078e000a */
[----:B------:R-:W-:Y:S02]  /*0fb0*/  IMAD R12, R13, 0x4, R2 ;  /* 0x000000040d0c7824 */ /* 0x000fe400078e0202 */
[----:B------:R-:W-:-:S03]  /*0fc0*/  IMAD.WIDE.U32 R10, R17, 0x4, R10 ;  /* 0x00000004110a7825 */ /* 0x000fc600078e000a */
[----:B------:R-:W0:Y:S01]  /*0fd0*/  LDS.64 R2, [R12] ;  /* 0x000000000c027984 */ /* 0x000e220000000a00 */
[----:B------:R-:W-:-:S03]  /*0fe0*/  VIADD R13, R13, 0x4 ;  /* 0x000000040d0d7836 */ /* 0x000fc60000000000 */
[----:B------:R-:W1:Y:S04]  /*0ff0*/  LDS.64 R14, [R12+0x8] ;  /* 0x000008000c0e7984 */ /* 0x000e680000000a00 */
[----:B0-----:R2:W-:Y:S04]  /*1000*/  STG.E desc[UR8][R4.64], R2 ;  /* 0x0000000204007986 */ /* 0x0015e8000c101908 */
[----:B------:R2:W-:Y:S04]  /*1010*/  STG.E desc[UR8][R6.64], R3 ;  /* 0x0000000306007986 */ /* 0x0005e8000c101908 */
[----:B-1----:R2:W-:Y:S04]  /*1020*/  STG.E desc[UR8][R8.64], R14 ;  /* 0x0000000e08007986 */ /* 0x0025e8000c101908 */
[----:B------:R2:W-:Y:S02]  /*1030*/  STG.E desc[UR8][R10.64], R15 ;  /* 0x0000000f0a007986 */ /* 0x0005e4000c101908 */
.L_x_184:
[----:B------:R-:W-:Y:S05]  /*1040*/  @!P1 EXIT ;  /* 0x000000000000994d */ /* 0x000fea0003800000 */
[----:B------:R-:W-:Y:S02]  /*1050*/  ISETP.NE.AND P0, PT, R16, 0x1, PT ;  /* 0x000000011000780c */ /* 0x000fe40003f05270 */
[----:B--2---:R-:W-:-:S04]  /*1060*/  LOP3.LUT R2, R0, 0x1, RZ, 0xc0, !PT ;  /* 0x0000000100027812 */ /* 0x004fc800078ec0ff */
[----:B------:R-:W-:-:S07]  /*1070*/  ISETP.NE.U32.AND P1, PT, R2, 0x1, PT ;  /* 0x000000010200780c */ /* 0x000fce0003f25070 */
[----:B------:R-:W-:Y:S06]  /*1080*/  @!P0 BRA `(.L_x_185) ;  /* 0x0000000000348947 */ /* 0x000fec0003800000 */
[----:B------:R-:W1:Y:S01]  /*1090*/  S2R R3, SR_CgaCtaId ;  /* 0x0000000000037919 */ /* 0x000e620000008800 */
[----:B------:R-:W-:Y:S01]  /*10a0*/  MOV R2, 0x400 ;  /* 0x0000040000027802 */ /* 0x000fe20000000f00 */
[----:B------:R-:W-:-:S04]  /*10b0*/  IMAD R5, R0, UR6, R13 ;  /* 0x0000000600057c24 */ /* 0x000fc8000f8e020d */
[----:B0-----:R-:W-:Y:S01]  /*10c0*/  VIADD R9, R5, 0x1 ;  /* 0x0000000105097836 */ /* 0x001fe20000000000 */
[----:B-1----:R-:W-:-:S04]  /*10d0*/  LEA R2, R3, R2, 0x18 ;  /* 0x0000000203027211 */ /* 0x002fc800078ec0ff */
[C---:B------:R-:W-:Y:S02]  /*10e0*/  LEA R6, R13.reuse, R2, 0x2 ;  /* 0x000000020d067211 */ /* 0x040fe400078e10ff */
[----:B------:R-:W0:Y:S01]  /*10f0*/  LDC.64 R2, c[0x0][0x380] ;  /* 0x0000e000ff027b82 */ /* 0x000e220000000a00 */
[----:B------:R-:W-:-:S03]  /*1100*/  IADD3 R13, PT, PT, R13, 0x2, RZ ;  /* 0x000000020d0d7810 */ /* 0x000fc60007ffe0ff */
[----:B------:R-:W1:Y:S01]  /*1110*/  LDS.64 R6, [R6] ;  /* 0x0000000006067984 */ /* 0x000e620000000a00 */
[----:B0-----:R-:W-:-:S04]  /*1120*/  IMAD.WIDE.U32 R4, R5, 0x4, R2 ;  /* 0x0000000405047825 */ /* 0x001fc800078e0002 */
[----:B------:R-:W-:Y:S01]  /*1130*/  IMAD.WIDE.U32 R2, R9, 0x4, R2 ;  /* 0x0000000409027825 */ /* 0x000fe200078e0002 */
[----:B-1----:R1:W-:Y:S04]  /*1140*/  STG.E desc[UR8][R4.64], R6 ;  /* 0x0000000604007986 */ /* 0x0023e8000c101908 */
[----:B------:R1:W-:Y:S02]  /*1150*/  STG.E desc[UR8][R2.64], R7 ;  /* 0x0000000702007986 */ /* 0x0003e4000c101908 */
.L_x_185:
[----:B------:R-:W-:Y:S05]  /*1160*/  @P1 EXIT ;  /* 0x000000000000194d */ /* 0x000fea0003800000 */
[----:B-1----:R-:W1:Y:S01]  /*1170*/  S2R R3, SR_CgaCtaId ;  /* 0x0000000000037919 */ /* 0x002e620000008800 */
[----:B------:R-:W-:-:S04]  /*1180*/  MOV R2, 0x400 ;  /* 0x0000040000027802 */ /* 0x000fc80000000f00 */
[----:B-1----:R-:W-:-:S05]  /*1190*/  LEA R2, R3, R2, 0x18 ;  /* 0x0000000203027211 */ /* 0x002fca00078ec0ff */
[----:B------:R-:W-:Y:S02]  /*11a0*/  IMAD R4, R13, 0x4, R2 ;  /* 0x000000040d047824 */ /* 0x000fe400078e0202 */
[----:B------:R-:W1:Y:S01]  /*11b0*/  LDC.64 R2, c[0x0][0x380] ;  /* 0x0000e000ff027b82 */ /* 0x000e620000000a00 */
[----:B------:R-:W-:Y:S02]  /*11c0*/  IMAD R13, R0, UR6, R13 ;  /* 0x00000006000d7c24 */ /* 0x000fe4000f8e020d */
[----:B------:R-:W2:Y:S02]  /*11d0*/  LDS R5, [R4] ;  /* 0x0000000004057984 */ /* 0x000ea40000000800 */
[----:B-1----:R-:W-:-:S05]  /*11e0*/  IMAD.WIDE.U32 R2, R13, 0x4, R2 ;  /* 0x000000040d027825 */ /* 0x002fca00078e0002 */
[----:B--2---:R-:W-:Y:S01]  /*11f0*/  STG.E desc[UR8][R2.64], R5 ;  /* 0x0000000502007986 */ /* 0x004fe2000c101908 */
[----:B------:R-:W-:Y:S05]  /*1200*/  EXIT ;  /* 0x000000000000794d */ /* 0x000fea0003800000 */
        .weak           $__internal_1_$__cuda_sm3x_div_rn_noftz_f32_slowpath
        .type           $__internal_1_$__cuda_sm3x_div_rn_noftz_f32_slowpath,@function
        .size           $__internal_1_$__cuda_sm3x_div_rn_noftz_f32_slowpath,(.L_x_199 - $__internal_1_$__cuda_sm3x_div_rn_noftz_f32_slowpath)
$__internal_1_$__cuda_sm3x_div_rn_noftz_f32_slowpath:
[----:B------:R-:W-:Y:S01]  /*1210*/  SHF.R.U32.HI R11, RZ, 0x17, R3 ;  /* 0x00000017ff0b7819 */ /* 0x000fe20000011603 */
[----:B------:R-:W-:Y:S01]  /*1220*/  BSSY.RECONVERGENT B2, `(.L_x_186) ;  /* 0x0000063000027945 */ /* 0x000fe20003800200 */
[----:B------:R-:W-:Y:S02]  /*1230*/  SHF.R.U32.HI R16, RZ, 0x17, R0 ;  /* 0x00000017ff107819 */ /* 0x000fe40000011600 */
[----:B------:R-:W-:Y:S02]  /*1240*/  LOP3.LUT R11, R11, 0xff, RZ, 0xc0, !PT ;  /* 0x000000ff0b0b7812 */ /* 0x000fe400078ec0ff */
[----:B------:R-:W-:Y:S02]  /*1250*/  LOP3.LUT R16, R16, 0xff, RZ, 0xc0, !PT ;  /* 0x000000ff10107812 */ /* 0x000fe400078ec0ff */
[----:B------:R-:W-:Y:S02]  /*1260*/  IADD3 R17, PT, PT, R11, -0x1, RZ ;  /* 0xffffffff0b117810 */ /* 0x000fe40007ffe0ff */
[----:B------:R-:W-:Y:S01]  /*1270*/  MOV R13, R3 ;  /* 0x00000003000d7202 */ /* 0x000fe20000000f00 */
[----:B------:R-:W-:Y:S01]  /*1280*/  VIADD R15, R16, 0xffffffff ;  /* 0xffffffff100f7836 */ /* 0x000fe20000000000 */
        /* <DEDUP_REMOVED lines=22> */
[----:B------:R-:W-:Y:S01]  /*13f0*/  @P0 MOV R10, RZ ;  /* 0x000000ff000a0202 */ /* 0x000fe20000000f00 */
[----:B------:R-:W-:Y:S02]  /*1400*/  @!P0 IMAD.MOV.U32 R10, RZ, RZ, -0x40 ;  /* 0xffffffc0ff0a8424 */ /* 0x000fe400078e00ff */
[----:B------:R-:W-:Y:S01]  /*1410*/  @!P0 FFMA R0, R0, 1.84467440737095516160e+19, RZ ;  /* 0x5f80000000008823 */ /* 0x000fe200000000ff */
[----:B------:R-:W-:Y:S02]  /*1420*/  @!P1 FFMA R13, R3, 1.84467440737095516160e+19, RZ ;  /* 0x5f800000030d9823 */ /* 0x000fe400000000ff */
[----:B------:R-:W-:-:S07]  /*1430*/  @!P1 IADD3 R10, PT, PT, R10, 0x40, RZ ;  /* 0x000000400a0a9810 */ /* 0x000fce0007ffe0ff */
.L_x_187:
        /* <DEDUP_REMOVED lines=17> */
[----:B------:R-:W-:-:S04]  /*1550*/  LOP3.LUT R11, R11, 0xff, RZ, 0xc0, !PT ;  /* 0x000000ff0b0b7812 */ /* 0x000fc800078ec0ff */
[----:B------:R-:W-:-:S05]  /*1560*/  IADD3 R11, PT, PT, R11, R17, RZ ;  /* 0x000000110b0b7210 */ /* 0x000fca0007ffe0ff */
[----:B------:R-:W-:-:S05]  /*1570*/  VIADD R10, R11, 0xffffffff ;  /* 0xffffffff0b0a7836 */ /* 0x000fca0000000000 */
        /* <DEDUP_REMOVED lines=9> */
[-CC-:B------:R-:W-:Y:S01]  /*1610*/  FFMA.RZ R10, R13, R15.reuse, R18.reuse ;  /* 0x0000000f0d0a7223 */ /* 0x180fe2000000c012 */
[C---:B------:R-:W-:Y:S02]  /*1620*/  ISETP.NE.AND P2, PT, R11.reuse, RZ, PT ;  /* 0x000000ff0b00720c */ /* 0x040fe40003f45270 */
[----:B------:R-:W-:Y:S02]  /*1630*/  ISETP.NE.AND P1, PT, R11, RZ, PT ;  /* 0x000000ff0b00720c */ /* 0x000fe40003f25270 */
[----:B------:R-:W-:Y:S01]  /*1640*/  LOP3.LUT R16, R10, 0x7fffff, RZ, 0xc0, !PT ;  /* 0x007fffff0a107812 */ /* 0x000fe200078ec0ff */
[CCC-:B------:R-:W-:Y:S01]  /*1650*/  FFMA.RP R10, R13.reuse, R15.reuse, R18.reuse ;  /* 0x0000000f0d0a7223 */ /* 0x1c0fe20000008012 */
[----:B------:R-:W-:Y:S01]  /*1660*/  FFMA.RM R13, R13, R15, R18 ;  /* 0x0000000f0d0d7223 */ /* 0x000fe20000004012 */
[----:B------:R-:W-:Y:S01]  /*1670*/  IADD3 R15, PT, PT, R11, 0x20, RZ ;  /* 0x000000200b0f7810 */ /* 0x000fe20007ffe0ff */
[----:B------:R-:W-:Y:S01]  /*1680*/  IMAD.MOV R11, RZ, RZ, -R11 ;  /* 0x000000ffff0b7224 */ /* 0x000fe200078e0a0b */
[----:B------:R-:W-:-:S02]  /*1690*/  LOP3.LUT R16, R16, 0x800000, RZ, 0xfc, !PT ;  /* 0x0080000010107812 */ /* 0x000fc400078efcff */
[----:B------:R-:W-:Y:S02]  /*16a0*/  FSETP.NEU.FTZ.AND P0, PT, R10, R13, PT ;  /* 0x0000000d0a00720b */ /* 0x000fe40003f1d000 */
[----:B------:R-:W-:Y:S02]  /*16b0*/  SHF.L.U32 R15, R16, R15, RZ ;  /* 0x0000000f100f7219 */ /* 0x000fe400000006ff */
[----:B------:R-:W-:Y:S02]  /*16c0*/  SEL R11, R11, RZ, P2 ;  /* 0x000000ff0b0b7207 */ /* 0x000fe40001000000 */
        /* <DEDUP_REMOVED lines=10> */
.L_x_194:
[----:B------:R-:W-:-:S04]  /*1770*/  LOP3.LUT R0, R0, 0x80000000, RZ, 0xc0, !PT ;  /* 0x8000000000007812 */ /* 0x000fc800078ec0ff */
[----:B------:R-:W-:Y:S01]  /*1780*/  LOP3.LUT R0, R0, 0x7f800000, RZ, 0xfc, !PT ;  /* 0x7f80000000007812 */ /* 0x000fe200078efcff */
[----:B------:R-:W-:Y:S06]  /*1790*/  BRA `(.L_x_195) ;  /* 0x0000000000047947 */ /* 0x000fec0003800000 */
.L_x_193:
[----:B------:R-:W-:-:S07]  /*17a0*/  IMAD R0, R17, 0x800000, R0 ;  /* 0x0080000011007824 */ /* 0x000fce00078e0200 */
.L_x_195:
[----:B------:R-:W-:Y:S05]  /*17b0*/  BSYNC.RECONVERGENT B3 ;  /* 0x0000000000037941 */ /* 0x000fea0003800200 */
.L_x_192:
[----:B------:R-:W-:Y:S05]  /*17c0*/  BRA `(.L_x_196) ;  /* 0x0000000000207947 */ /* 0x000fea0003800000 */
.L_x_191:
[----:B------:R-:W-:-:S04]  /*17d0*/  LOP3.LUT R0, R13, 0x80000000, R0, 0x48, !PT ;  /* 0x800000000d007812 */ /* 0x000fc800078e4800 */
[----:B------:R-:W-:Y:S01]  /*17e0*/  LOP3.LUT R0, R0, 0x7f800000, RZ, 0xfc, !PT ;  /* 0x7f80000000007812 */ /* 0x000fe200078efcff */
[----:B------:R-:W-:Y:S06]  /*17f0*/  BRA `(.L_x_196) ;  /* 0x0000000000147947 */ /* 0x000fec0003800000 */
.L_x_190:
[----:B------:R-:W-:Y:S01]  /*1800*/  LOP3.LUT R0, R13, 0x80000000, R0, 0x48, !PT ;  /* 0x800000000d007812 */ /* 0x000fe200078e4800 */
[----:B------:R-:W-:Y:S06]  /*1810*/  BRA `(.L_x_196) ;  /* 0x00000000000c7947 */ /* 0x000fec0003800000 */
.L_x_189:
[----:B------:R-:W0:Y:S01]  /*1820*/  MUFU.RSQ R0, -QNAN ;  /* 0xffc0000000007908 */ /* 0x000e220000001400 */
[----:B------:R-:W-:Y:S05]  /*1830*/  BRA `(.L_x_196) ;  /* 0x0000000000047947 */ /* 0x000fea0003800000 */
.L_x_188:
[----:B------:R-:W-:-:S07]  /*1840*/  FADD.FTZ R0, R0, R3 ;  /* 0x0000000300007221 */ /* 0x000fce0000010000 */
.L_x_196:
[----:B------:R-:W-:Y:S05]  /*1850*/  BSYNC.RECONVERGENT B2 ;  /* 0x0000000000027941 */ /* 0x000fea0003800200 */
.L_x_186:
[----:B------:R-:W-:-:S04]  /*1860*/  HFMA2 R15, -RZ, RZ, 0, 0 ;  /* 0x00000000ff0f7431 */ /* 0x000fc800000001ff */
[----:B0-----:R-:W-:Y:S05]  /*1870*/  RET.REL.NODEC R14 `(_Z10blockHistoPjiPKfiff) ;  /* 0xffffffe40ee07950 */ /* 0x001fea0003c3ffff */
.L_x_197:
        /* <DEDUP_REMOVED lines=16> */
.L_x_199:


//--------------------- .nv.global.init           --------------------------
	.section	.nv.global.init,"aw",@progbits
.nv.global.init:
	.type		$str$2,@object
	.size		$str$2,($str$3 - $str$2)
$str$2:
        /*0000*/ 	.byte	0x25, 0x64, 0x20, 0x00
	.type		$str$3,@object
	.size		$str$3,($str$5 - $str$3)
$str$3:
        /*0004*/ 	.byte	0x2e, 0x2e, 0x2e, 0x0a, 0x00
	.type		$str$5,@object
	.size		$str$5,($str$4 - $str$5)
$str$5:
        /*0009*/ 	.byte	0x2e, 0x2e, 0x2e, 0x0a, 0x0a, 0x00
	.type		$str$4,@object
	.size		$str$4,($str$1 - $str$4)
$str$4:
        /*000f*/ 	.byte	0x6c, 0x69, 0x6e, 0x68, 0x61, 0x20, 0x6e, 0x62, 0x3a, 0x20, 0x00
	.type		$str$1,@object
	.size		$str$1,($str$8 - $str$1)
$str$1:
        /*001a*/ 	.byte	0x6c, 0x69, 0x6e, 0x68, 0x61, 0x20, 0x20, 0x25, 0x64, 0x3a, 0x20, 0x00
	.type		$str$8,@object
	.size		$str$8,($str$10 - $str$8)
$str$8:
        /*0026*/ 	.byte	0x52, 0x65, 0x73, 0x75, 0x6c, 0x74, 0x61, 0x64, 0x6f, 0x20, 0x64, 0x61, 0x20, 0x76, 0x65, 0x72
        /*0036*/ 	.byte	0x73, 0x61, 0x6f, 0x20, 0x73, 0x65, 0x72, 0x69, 0x61, 0x6c, 0x3a, 0x0a, 0x00
	.type		$str$10,@object
	.size		$str$10,($str$6 - $str$10)
$str$10:
        /*0043*/ 	.byte	0x45, 0x72, 0x72, 0x6f, 0x3a, 0x20, 0x48, 0x5b, 0x25, 0x64, 0x5d, 0x20, 0x3d, 0x20, 0x25, 0x64
        /*0053*/ 	.byte	0x20, 0x21, 0x3d, 0x20, 0x53, 0x5b, 0x25, 0x64, 0x5d, 0x20, 0x3d, 0x20, 0x25, 0x64, 0x0a, 0x00
	.type		$str$6,@object
	.size		$str$6,($str$13 - $str$6)
$str$6:
        /*0063*/ 	.byte	0x52, 0x65, 0x73, 0x75, 0x6c, 0x74, 0x61, 0x64, 0x6f, 0x20, 0x64, 0x6f, 0x20, 0x6b, 0x65, 0x72
        /*0073*/ 	.byte	0x6e, 0x65, 0x6c, 0x20, 0x62, 0x6c, 0x6f, 0x63, 0x6b, 0x48, 0x69, 0x73, 0x74, 0x6f, 0x3a, 0x0a
        /*0083*/ 	.byte	0x00
	.type		$str$13,@object
	.size		$str$13,($str$7 - $str$13)
$str$13:
        /*0084*/ 	.byte	0x45, 0x72, 0x72, 0x6f, 0x3a, 0x20, 0x42, 0x48, 0x5b, 0x25, 0x64, 0x5d, 0x20, 0x3d, 0x20, 0x25
        /*0094*/ 	.byte	0x64, 0x20, 0x21, 0x3d, 0x20, 0x53, 0x5b, 0x25, 0x64, 0x5d, 0x20, 0x3d, 0x20, 0x25, 0x64, 0x0a
        /*00a4*/ 	.byte	0x00
	.type		$str$7,@object
	.size		$str$7,($str - $str$7)
$str$7:
        /*00a5*/ 	.byte	0x52, 0x65, 0x73, 0x75, 0x6c, 0x74, 0x61, 0x64, 0x6f, 0x20, 0x64, 0x6f, 0x20, 0x6b, 0x65, 0x72
        /*00b5*/ 	.byte	0x6e, 0x65, 0x6c, 0x20, 0x67, 0x6c, 0x6f, 0x62, 0x61, 0x6c, 0x48, 0x69, 0x73, 0x74, 0x6f, 0x3a
        /*00c5*/ 	.byte	0x0a, 0x00
	.type		$str,@object
	.size		$str,($str$14 - $str)
$str:
        /*00c7*/ 	.byte	0x52, 0x65, 0x73, 0x75, 0x6c, 0x74, 0x61, 0x64, 0x6f, 0x20, 0x64, 0x6f, 0x20, 0x6b, 0x65, 0x72
        /*00d7*/ 	.byte	0x6e, 0x65, 0x6c, 0x20, 0x62, 0x6c, 0x6f, 0x63, 0x6b, 0x48, 0x69, 0x73, 0x74, 0x6f, 0x20, 0x28
        /*00e7*/ 	.byte	0x6c, 0x69, 0x6e, 0x68, 0x61, 0x73, 0x29, 0x3a, 0x0a, 0x00
	.type		$str$14,@object
	.size		$str$14,($str$12 - $str$14)
$str$14:
        /*00f1*/ 	.byte	0x53, 0x75, 0x63, 0x65, 0x73, 0x73, 0x6f, 0x3a, 0x20, 0x52, 0x65, 0x73, 0x75, 0x6c, 0x74, 0x61
        /*0101*/ 	.byte	0x64, 0x6f, 0x73, 0x20, 0x64, 0x65, 0x20, 0x62, 0x6c, 0x6f, 0x63, 0x6b, 0x48, 0x69, 0x73, 0x74
        /*0111*/ 	.byte	0x6f, 0x20, 0x65, 0x20, 0x73, 0x65, 0x72, 0x69, 0x61, 0x6c, 0x48, 0x69, 0x73, 0x74, 0x6f, 0x20
        /*0121*/ 	.byte	0x73, 0x61, 0x6f, 0x20, 0x69, 0x67, 0x75, 0x61, 0x69, 0x73, 0x21, 0x0a, 0x00
	.type		$str$12,@object
	.size		$str$12,($str$11 - $str$12)
$str$12:
        /*012e*/ 	.byte	0x46, 0x61, 0x6c, 0x68, 0x61, 0x3a, 0x20, 0x52, 0x65, 0x73, 0x75, 0x6c, 0x74, 0x61, 0x64, 0x6f
        /*013e*/ 	.byte	0x20, 0x64, 0x65, 0x20, 0x62, 0x6c, 0x6f, 0x63, 0x6b, 0x48, 0x69, 0x73, 0x74, 0x6f, 0x20, 0x65
        /*014e*/ 	.byte	0x20, 0x73, 0x65, 0x72, 0x69, 0x61, 0x6c, 0x48, 0x69, 0x73, 0x74, 0x6f, 0x20, 0x73, 0x61, 0x6f
        /*015e*/ 	.byte	0x20, 0x64, 0x69, 0x66, 0x65, 0x72, 0x65, 0x6e, 0x74, 0x65, 0x73, 0x21, 0x0a, 0x00
	.type		$str$11,@object
	.size		$str$11,($str$9 - $str$11)
$str$11:
        /*016c*/ 	.byte	0x53, 0x75, 0x63, 0x65, 0x73, 0x73, 0x6f, 0x3a, 0x20, 0x52, 0x65, 0x73, 0x75, 0x6c, 0x74, 0x61
        /*017c*/ 	.byte	0x64, 0x6f, 0x73, 0x20, 0x64, 0x65, 0x20, 0x67, 0x6c, 0x6f, 0x62, 0x61, 0x6c, 0x48, 0x69, 0x73
        /*018c*/ 	.byte	0x74, 0x6f, 0x20, 0x65, 0x20, 0x73, 0x65, 0x72, 0x69, 0x61, 0x6c, 0x48, 0x69, 0x73, 0x74, 0x6f
        /*019c*/ 	.byte	0x20, 0x73, 0x61, 0x6f, 0x20, 0x69, 0x67, 0x75, 0x61, 0x69, 0x73, 0x21, 0x0a, 0x00
	.type		$str$9,@object
	.size		$str$9,($str$15 - $str$9)
$str$9:
        /*01aa*/ 	.byte	0x46, 0x61, 0x6c, 0x68, 0x61, 0x3a, 0x20, 0x52, 0x65, 0x73, 0x75, 0x6c, 0x74, 0x61, 0x64, 0x6f
        /*01ba*/ 	.byte	0x20, 0x64, 0x65, 0x20, 0x67, 0x6c, 0x6f, 0x62, 0x61, 0x6c, 0x48, 0x69, 0x73, 0x74, 0x6f, 0x20
        /*01ca*/ 	.byte	0x65, 0x20, 0x73, 0x65, 0x72, 0x69, 0x61, 0x6c, 0x48, 0x69, 0x73, 0x74, 0x6f, 0x20, 0x73, 0x61
        /*01da*/ 	.byte	0x6f, 0x20, 0x64, 0x69, 0x66, 0x65, 0x72, 0x65, 0x6e, 0x74, 0x65, 0x73, 0x21, 0x0a, 0x00
	.type		$str$15,@object
	.size		$str$15,(.L_15 - $str$15)
$str$15:
        /*01e9*/ 	.byte	0x53, 0x75, 0x63, 0x65, 0x73, 0x73, 0x6f, 0x3a, 0x20, 0x52, 0x65, 0x73, 0x75, 0x6c, 0x74, 0x61
        /*01f9*/ 	.byte	0x64, 0x6f, 0x73, 0x20, 0x64, 0x65, 0x20, 0x62, 0x6c, 0x6f, 0x63, 0x6b, 0x48, 0x69, 0x73, 0x74
        /*0209*/ 	.byte	0x6f, 0x2c, 0x20, 0x67, 0x6c, 0x6f, 0x62, 0x61, 0x6c, 0x48, 0x69, 0x73, 0x74, 0x6f, 0x20, 0x65
        /*0219*/ 	.byte	0x20, 0x73, 0x65, 0x72, 0x69, 0x61, 0x6c, 0x48, 0x69, 0x73, 0x74, 0x6f, 0x20, 0x73, 0x61, 0x6f
        /*0229*/ 	.byte	0x20, 0x69, 0x67, 0x75, 0x61, 0x69, 0x73, 0x21, 0x0a, 0x00
.L_15:


//--------------------- .nv.shared._Z16validaResultadosPKjS0_iiS0_Pb --------------------------
	.section	.nv.shared._Z16validaResultadosPKjS0_iiS0_Pb,"aw",@nobits
	.sectionflags	@""
	.align	4
.nv.shared._Z16validaResultadosPKjS0_iiS0_Pb:
	.zero		25600


//--------------------- .nv.shared.reserved.0     --------------------------
	.section	.nv.shared.reserved.0,"aw",@nobits
	.weak		__nv_reservedSMEM_offset_0_alias
	.size		__nv_reservedSMEM_offset_0_alias, 0, 64
	.other		__nv_reservedSMEM_offset_0_alias,@"STO_CUDA_RESERVED_SHARED STV_DEFAULT"
__nv_reservedSMEM_offset_0_alias:
	.zero		0
	.zero		64


//--------------------- .nv.shared._Z11globalHistoPjiPKfiff --------------------------
	.section	.nv.shared._Z11globalHistoPjiPKfiff,"aw",@nobits
	.sectionflags	@""
	.align	4
.nv.shared._Z11globalHistoPjiPKfiff:
	.zero		25600


//--------------------- .nv.shared._Z10blockHistoPjiPKfiff --------------------------
	.section	.nv.shared._Z10blockHistoPjiPKfiff,"aw",@nobits
	.sectionflags	@""
	.align	4
.nv.shared._Z10blockHistoPjiPKfiff:
	.zero		25600


//--------------------- .nv.constant0._Z16validaResultadosPKjS0_iiS0_Pb --------------------------
	.section	.nv.constant0._Z16validaResultadosPKjS0_iiS0_Pb,"a",@progbits
	.sectionflags	@""
	.align	4
.nv.constant0._Z16validaResultadosPKjS0_iiS0_Pb:
	.zero		936


//--------------------- .nv.constant0._Z11globalHistoPjiPKfiff --------------------------
	.section	.nv.constant0._Z11globalHistoPjiPKfiff,"a",@progbits
	.sectionflags	@""
	.align	4
.nv.constant0._Z11globalHistoPjiPKfiff:
	.zero		932


//--------------------- .nv.constant0._Z10blockHistoPjiPKfiff --------------------------
	.section	.nv.constant0._Z10blockHistoPjiPKfiff,"a",@progbits
	.sectionflags	@""
	.align	4
.nv.constant0._Z10blockHistoPjiPKfiff:
	.zero		932


//--------------------- SYMBOLS --------------------------

	.type		.nv.reservedSmem.offset0,@object
	.size		.nv.reservedSmem.offset0,0x4
	.type		.nv.reservedSmem.cap,@object
	.size		.nv.reservedSmem.cap,0x4
	.type		vprintf,@function
